def attn_fwd(
    Q,
    K,
    V,
    Out,
    Lse,
    sm_scale,
    stride_qz,
    stride_qh,
    stride_qm,
    stride_qk,
    stride_kz,
    stride_kh,
    stride_kn,
    stride_kk,
    stride_vz,
    stride_vh,
    stride_vn,
    stride_vk,
    stride_oz,
    stride_oh,
    stride_om,
    stride_ok,
    seqlen_q,
    seqlen_k,
    BLOCK_M: tl.constexpr,
    BLOCK_N: tl.constexpr,
    HEAD_DIM: tl.constexpr,
    CAUSAL: tl.constexpr,
):
    start_m = tl.program_id(0)
    off_hz = tl.program_id(1)
    q_off = off_hz * stride_qh
    k_off = off_hz * stride_kh
    v_off = off_hz * stride_vh
    offs_m = start_m * BLOCK_M + tl.arange(0, BLOCK_M)
    offs_d = tl.arange(0, HEAD_DIM)
    offs_n = tl.arange(0, BLOCK_N)
    q_ptrs = Q + q_off + offs_m[:, None] * stride_qm + offs_d[None, :] * stride_qk
    k_ptrs = K + k_off + offs_d[:, None] * stride_kk + offs_n[None, :] * stride_kn
    v_ptrs = V + v_off + offs_n[:, None] * stride_vn + offs_d[None, :] * stride_vk
    m_i = tl.full([BLOCK_M], float("-inf"), dtype=tl.float32)
    l_i = tl.zeros([BLOCK_M], dtype=tl.float32) + 1.0
    acc = tl.zeros([BLOCK_M, HEAD_DIM], dtype=tl.float32)
    q = tl.load(q_ptrs)
    acc, l_i, m_i = _attn_fwd_inner(
        acc,
        l_i,
        m_i,
        q,
        k_ptrs,
        v_ptrs,
        sm_scale,
        stride_kn,
        stride_vn,
        start_m,
        seqlen_k,
        BLOCK_M,
        BLOCK_N,
        HEAD_DIM,
        CAUSAL,
    )
    acc = acc / l_i[:, None]
    lse = m_i + tl.math.log2(l_i) / 1.4426950408889634
    o_ptrs = (
        Out
        + off_hz * stride_oh
        + offs_m[:, None] * stride_om
        + offs_d[None, :] * stride_ok
    )
    tl.store(o_ptrs, acc.to(Out.dtype.element_ty))
    tl.store(Lse + off_hz * seqlen_q + offs_m, lse)

# config = {"BLOCK_M": 64, "BLOCK_N": 16, "HEAD_DIM": 256, "arch": "sm_90", "causal": false, "dtype": "bf16", "num_stages": 2, "num_warps": 4}
# arch = sm_90


// ===== COMPILED SASS (sm_90a) =====

	.target	sm_90a

	.elftype	@"ET_EXEC"


//--------------------- .note.nv.tkinfo           --------------------------
	.section	.note.nv.tkinfo,"",@"SHT_NOTE"
	.sectionflags	@"SHF_NOTE_NV_TKINFO"
	.tkinfo
        /*0018*/ 	.word	0x00000002
        /*0030*/ 	.string	""
        /*0030*/ 	.string	"ptxas"
        /*0030*/ 	.string	"Cuda compilation tools, release 13.0, V13.0.88"
        /*0030*/ 	.string	"Build cuda_13.0.r13.0/compiler.36424714_0"
        /*0030*/ 	.string	"-v  -suppress-debug-info  -lineinfo  -arch sm_90a "



//--------------------- .note.nv.cuinfo           --------------------------
	.section	.note.nv.cuinfo,"",@"SHT_NOTE"
	.sectionflags	@"SHF_NOTE_NV_CUINFO"
        /*0018*/ 	.short	0x0002
        /*001a*/ 	.short	0x005a
        /*001c*/ 	.short	0x0082
	.zero		2


//--------------------- .nv.info                  --------------------------
	.section	.nv.info,"",@"SHT_CUDA_INFO"
	.align	4


	//----- nvinfo : EIATTR_REGCOUNT
	.align		4
        /*0000*/ 	.byte	0x04, 0x2f
        /*0002*/ 	.short	(.L_2 - .L_1)
	.align		4
.L_1:
        /*0004*/ 	.word	index@(attn_fwd)
        /*0008*/ 	.word	0x000000ff


	//----- nvinfo : EIATTR_FRAME_SIZE
	.align		4
.L_2:
        /*000c*/ 	.byte	0x04, 0x11
        /*000e*/ 	.short	(.L_4 - .L_3)
	.align		4
.L_3:
        /*0010*/ 	.word	index@(attn_fwd)
        /*0014*/ 	.word	0x00000110


	//----- nvinfo : EIATTR_MIN_STACK_SIZE
	.align		4
.L_4:
        /*0018*/ 	.byte	0x04, 0x12
        /*001a*/ 	.short	(.L_6 - .L_5)
	.align		4
.L_5:
        /*001c*/ 	.word	index@(attn_fwd)
        /*0020*/ 	.word	0x00000110
.L_6:


//--------------------- .nv.compat                --------------------------
	.section	.nv.compat,"",@"SHT_CUDA_COMPAT_INFO"
	.align	4
        /*0000*/ 	.byte	0x02, 0x09, 0x01, 0x00, 0x02, 0x02, 0x04, 0x00, 0x02, 0x05, 0x05, 0x00, 0x03, 0x07, 0x01, 0x01
        /*0010*/ 	.byte	0x02, 0x03, 0x00, 0x00, 0x02, 0x06, 0x01, 0x00, 0x04, 0x0b, 0x08, 0x00, 0x00, 0x00, 0x00, 0x00
        /*0020*/ 	.byte	0x00, 0x00, 0x00, 0x00


//--------------------- .nv.info.attn_fwd         --------------------------
	.section	.nv.info.attn_fwd,"",@"SHT_CUDA_INFO"
	.sectionflags	@""
	.align	4


	//----- nvinfo : EIATTR_CUDA_API_VERSION
	.align		4
        /*0000*/ 	.byte	0x04, 0x37
        /*0002*/ 	.short	(.L_8 - .L_7)
.L_7:
        /*0004*/ 	.word	0x00000082


	//----- nvinfo : EIATTR_KPARAM_INFO
	.align		4
.L_8:
        /*0008*/ 	.byte	0x04, 0x17
        /*000a*/ 	.short	(.L_10 - .L_9)
.L_9:
        /*000c*/ 	.word	0x00000000
        /*0010*/ 	.short	0x0019
        /*0012*/ 	.short	0x0080
        /*0014*/ 	.byte	0x00, 0xf4, 0x21, 0x00


	//----- nvinfo : EIATTR_KPARAM_INFO
	.align		4
.L_10:
        /*0018*/ 	.byte	0x04, 0x17
        /*001a*/ 	.short	(.L_12 - .L_11)
.L_11:
        /*001c*/ 	.word	0x00000000
        /*0020*/ 	.short	0x0018
        /*0022*/ 	.short	0x0078
        /*0024*/ 	.byte	0x00, 0xf4, 0x21, 0x00


	//----- nvinfo : EIATTR_KPARAM_INFO
	.align		4
.L_12:
        /*0028*/ 	.byte	0x04, 0x17
        /*002a*/ 	.short	(.L_14 - .L_13)
.L_13:
        /*002c*/ 	.word	0x00000000
        /*0030*/ 	.short	0x0017
        /*0032*/ 	.short	0x0070
        /*0034*/ 	.byte	0x00, 0xf0, 0x11, 0x00


	//----- nvinfo : EIATTR_KPARAM_INFO
	.align		4
.L_14:
        /*0038*/ 	.byte	0x04, 0x17
        /*003a*/ 	.short	(.L_16 - .L_15)
.L_15:
        /*003c*/ 	.word	0x00000000
        /*0040*/ 	.short	0x0016
        /*0042*/ 	.short	0x006c
        /*0044*/ 	.byte	0x00, 0xf0, 0x11, 0x00


	//----- nvinfo : EIATTR_KPARAM_INFO
	.align		4
.L_16:
        /*0048*/ 	.byte	0x04, 0x17
        /*004a*/ 	.short	(.L_18 - .L_17)
.L_17:
        /*004c*/ 	.word	0x00000000
        /*0050*/ 	.short	0x0015
        /*0052*/ 	.short	0x0068
        /*0054*/ 	.byte	0x00, 0xf0, 0x11, 0x00


	//----- nvinfo : EIATTR_KPARAM_INFO
	.align		4
.L_18:
        /*0058*/ 	.byte	0x04, 0x17
        /*005a*/ 	.short	(.L_20 - .L_19)
.L_19:
        /*005c*/ 	.word	0x00000000
        /*0060*/ 	.short	0x0014
        /*0062*/ 	.short	0x0064
        /*0064*/ 	.byte	0x00, 0xf0, 0x11, 0x00


	//----- nvinfo : EIATTR_KPARAM_INFO
	.align		4
.L_20:
        /*0068*/ 	.byte	0x04, 0x17
        /*006a*/ 	.short	(.L_22 - .L_21)
.L_21:
        /*006c*/ 	.word	0x00000000
        /*0070*/ 	.short	0x0013
        /*0072*/ 	.short	0x0060
        /*0074*/ 	.byte	0x00, 0xf0, 0x11, 0x00


	//----- nvinfo : EIATTR_KPARAM_INFO
	.align		4
.L_22:
        /*0078*/ 	.byte	0x04, 0x17
        /*007a*/ 	.short	(.L_24 - .L_23)
.L_23:
        /*007c*/ 	.word	0x00000000
        /*0080*/ 	.short	0x0012
        /*0082*/ 	.short	0x005c
        /*0084*/ 	.byte	0x00, 0xf0, 0x11, 0x00


	//----- nvinfo : EIATTR_KPARAM_INFO
	.align		4
.L_24:
        /*0088*/ 	.byte	0x04, 0x17
        /*008a*/ 	.short	(.L_26 - .L_25)
.L_25:
        /*008c*/ 	.word	0x00000000
        /*0090*/ 	.short	0x0011
        /*0092*/ 	.short	0x0058
        /*0094*/ 	.byte	0x00, 0xf0, 0x11, 0x00


	//----- nvinfo : EIATTR_KPARAM_INFO
	.align		4
.L_26:
        /*0098*/ 	.byte	0x04, 0x17
        /*009a*/ 	.short	(.L_28 - .L_27)
.L_27:
        /*009c*/ 	.word	0x00000000
        /*00a0*/ 	.short	0x0010
        /*00a2*/ 	.short	0x0054
        /*00a4*/ 	.byte	0x00, 0xf0, 0x11, 0x00


	//----- nvinfo : EIATTR_KPARAM_INFO
	.align		4
.L_28:
        /*00a8*/ 	.byte	0x04, 0x17
        /*00aa*/ 	.short	(.L_30 - .L_29)
.L_29:
        /*00ac*/ 	.word	0x00000000
        /*00b0*/ 	.short	0x000f
        /*00b2*/ 	.short	0x0050
        /*00b4*/ 	.byte	0x00, 0xf0, 0x11, 0x00


	//----- nvinfo : EIATTR_KPARAM_INFO
	.align		4
.L_30:
        /*00b8*/ 	.byte	0x04, 0x17
        /*00ba*/ 	.short	(.L_32 - .L_31)
.L_31:
        /*00bc*/ 	.word	0x00000000
        /*00c0*/ 	.short	0x000e
        /*00c2*/ 	.short	0x004c
        /*00c4*/ 	.byte	0x00, 0xf0, 0x11, 0x00


	//----- nvinfo : EIATTR_KPARAM_INFO
	.align		4
.L_32:
        /*00c8*/ 	.byte	0x04, 0x17
        /*00ca*/ 	.short	(.L_34 - .L_33)
.L_33:
        /*00cc*/ 	.word	0x00000000
        /*00d0*/ 	.short	0x000d
        /*00d2*/ 	.short	0x0048
        /*00d4*/ 	.byte	0x00, 0xf0, 0x11, 0x00


	//----- nvinfo : EIATTR_KPARAM_INFO
	.align		4
.L_34:
        /*00d8*/ 	.byte	0x04, 0x17
        /*00da*/ 	.short	(.L_36 - .L_35)
.L_35:
        /*00dc*/ 	.word	0x00000000
        /*00e0*/ 	.short	0x000c
        /*00e2*/ 	.short	0x0044
        /*00e4*/ 	.byte	0x00, 0xf0, 0x11, 0x00


	//----- nvinfo : EIATTR_KPARAM_INFO
	.align		4
.L_36:
        /*00e8*/ 	.byte	0x04, 0x17
        /*00ea*/ 	.short	(.L_38 - .L_37)
.L_37:
        /*00ec*/ 	.word	0x00000000
        /*00f0*/ 	.short	0x000b
        /*00f2*/ 	.short	0x0040
        /*00f4*/ 	.byte	0x00, 0xf0, 0x11, 0x00


	//----- nvinfo : EIATTR_KPARAM_INFO
	.align		4
.L_38:
        /*00f8*/ 	.byte	0x04, 0x17
        /*00fa*/ 	.short	(.L_40 - .L_39)
.L_39:
        /*00fc*/ 	.word	0x00000000
        /*0100*/ 	.short	0x000a
        /*0102*/ 	.short	0x003c
        /*0104*/ 	.byte	0x00, 0xf0, 0x11, 0x00


	//----- nvinfo : EIATTR_KPARAM_INFO
	.align		4
.L_40:
        /*0108*/ 	.byte	0x04, 0x17
        /*010a*/ 	.short	(.L_42 - .L_41)
.L_41:
        /*010c*/ 	.word	0x00000000
        /*0110*/ 	.short	0x0009
        /*0112*/ 	.short	0x0038
        /*0114*/ 	.byte	0x00, 0xf0, 0x11, 0x00


	//----- nvinfo : EIATTR_KPARAM_INFO
	.align		4
.L_42:
        /*0118*/ 	.byte	0x04, 0x17
        /*011a*/ 	.short	(.L_44 - .L_43)
.L_43:
        /*011c*/ 	.word	0x00000000
        /*0120*/ 	.short	0x0008
        /*0122*/ 	.short	0x0034
        /*0124*/ 	.byte	0x00, 0xf0, 0x11, 0x00


	//----- nvinfo : EIATTR_KPARAM_INFO
	.align		4
.L_44:
        /*0128*/ 	.byte	0x04, 0x17
        /*012a*/ 	.short	(.L_46 - .L_45)
.L_45:
        /*012c*/ 	.word	0x00000000
        /*0130*/ 	.short	0x0007
        /*0132*/ 	.short	0x0030
        /*0134*/ 	.byte	0x00, 0xf0, 0x11, 0x00


	//----- nvinfo : EIATTR_KPARAM_INFO
	.align		4
.L_46:
        /*0138*/ 	.byte	0x04, 0x17
        /*013a*/ 	.short	(.L_48 - .L_47)
.L_47:
        /*013c*/ 	.word	0x00000000
        /*0140*/ 	.short	0x0006
        /*0142*/ 	.short	0x002c
        /*0144*/ 	.byte	0x00, 0xf0, 0x11, 0x00


	//----- nvinfo : EIATTR_KPARAM_INFO
	.align		4
.L_48:
        /*0148*/ 	.byte	0x04, 0x17
        /*014a*/ 	.short	(.L_50 - .L_49)
.L_49:
        /*014c*/ 	.word	0x00000000
        /*0150*/ 	.short	0x0005
        /*0152*/ 	.short	0x0028
        /*0154*/ 	.byte	0x00, 0xf0, 0x11, 0x00


	//----- nvinfo : EIATTR_KPARAM_INFO
	.align		4
.L_50:
        /*0158*/ 	.byte	0x04, 0x17
        /*015a*/ 	.short	(.L_52 - .L_51)
.L_51:
        /*015c*/ 	.word	0x00000000
        /*0160*/ 	.short	0x0004
        /*0162*/ 	.short	0x0020
        /*0164*/ 	.byte	0x00, 0xf4, 0x21, 0x00


	//----- nvinfo : EIATTR_KPARAM_INFO
	.align		4
.L_52:
        /*0168*/ 	.byte	0x04, 0x17
        /*016a*/ 	.short	(.L_54 - .L_53)
.L_53:
        /*016c*/ 	.word	0x00000000
        /*0170*/ 	.short	0x0003
        /*0172*/ 	.short	0x0018
        /*0174*/ 	.byte	0x00, 0xf4, 0x21, 0x00


	//----- nvinfo : EIATTR_KPARAM_INFO
	.align		4
.L_54:
        /*0178*/ 	.byte	0x04, 0x17
        /*017a*/ 	.short	(.L_56 - .L_55)
.L_55:
        /*017c*/ 	.word	0x00000000
        /*0180*/ 	.short	0x0002
        /*0182*/ 	.short	0x0010
        /*0184*/ 	.byte	0x00, 0xf4, 0x21, 0x00


	//----- nvinfo : EIATTR_KPARAM_INFO
	.align		4
.L_56:
        /*0188*/ 	.byte	0x04, 0x17
        /*018a*/ 	.short	(.L_58 - .L_57)
.L_57:
        /*018c*/ 	.word	0x00000000
        /*0190*/ 	.short	0x0001
        /*0192*/ 	.short	0x0008
        /*0194*/ 	.byte	0x00, 0xf4, 0x21, 0x00


	//----- nvinfo : EIATTR_KPARAM_INFO
	.align		4
.L_58:
        /*0198*/ 	.byte	0x04, 0x17
        /*019a*/ 	.short	(.L_60 - .L_59)
.L_59:
        /*019c*/ 	.word	0x00000000
        /*01a0*/ 	.short	0x0000
        /*01a2*/ 	.short	0x0000
        /*01a4*/ 	.byte	0x00, 0xf4, 0x21, 0x00


	//----- nvinfo : EIATTR_SPARSE_MMA_MASK
	.align		4
.L_60:
        /*01a8*/ 	.byte	0x03, 0x50
        /*01aa*/ 	.short	0x0000


	//----- nvinfo : EIATTR_MAXREG_COUNT
	.align		4
        /*01ac*/ 	.byte	0x03, 0x1b
        /*01ae*/ 	.short	0x00ff


	//----- nvinfo : EIATTR_NUM_BARRIERS
	.align		4
        /*01b0*/ 	.byte	0x02, 0x4c
        /*01b2*/ 	.byte	0x01
	.zero		1


	//----- nvinfo : EIATTR_ANNOTATIONS
	.align		4
        /*01b4*/ 	.byte	0x04, 0x55
        /*01b6*/ 	.short	(.L_62 - .L_61)


	//   ....[0]....
.L_61:
        /*01b8*/ 	.word	0x00000001
        /*01bc*/ 	.byte	0xc0, 0x30, 0x00, 0x00, 0x01, 0x00, 0x00, 0x00, 0xb0, 0x31, 0x00, 0x00, 0x01, 0x00, 0x00, 0x00
        /* <DEDUP_REMOVED lines=33> */
        /*03dc*/ 	.byte	0x60, 0x4c, 0x00, 0x00, 0x01, 0x00, 0x00, 0x00, 0x50, 0x53, 0x00, 0x00


	//----- nvinfo : EIATTR_MERCURY_ISA_VERSION
	.align		4
.L_62:
        /*03e8*/ 	.byte	0x03, 0x5f
        /*03ea*/ 	.short	0x0101


	//----- nvinfo : EIATTR_COOP_GROUP_MASK_REGIDS
	.align		4
        /*03ec*/ 	.byte	0x04, 0x29
        /*03ee*/ 	.short	(.L_64 - .L_63)


	//   ....[0]....
.L_63:
        /*03f0*/ 	.word	0xffffffff


	//   ....[1]....
        /*03f4*/ 	.word	0xffffffff


	//   ....[2]....
        /*03f8*/ 	.word	0xffffffff


	//   ....[3]....
        /*03fc*/ 	.word	0xffffffff


	//   ....[4]....
        /*0400*/ 	.word	0xffffffff


	//   ....[5]....
        /*0404*/ 	.word	0xffffffff


	//   ....[6]....
        /*0408*/ 	.word	0xffffffff


	//   ....[7]....
        /*040c*/ 	.word	0xffffffff


	//----- nvinfo : EIATTR_COOP_GROUP_INSTR_OFFSETS
	.align		4
.L_64:
        /*0410*/ 	.byte	0x04, 0x28
        /*0412*/ 	.short	(.L_66 - .L_65)


	//   ....[0]....
.L_65:
        /*0414*/ 	.word	0x000053a0


	//   ....[1]....
        /*0418*/ 	.word	0x000053d0


	//   ....[2]....
        /*041c*/ 	.word	0x000053f0


	//   ....[3]....
        /*0420*/ 	.word	0x00005440


	//   ....[4]....
        /*0424*/ 	.word	0x00006150


	//   ....[5]....
        /*0428*/ 	.word	0x00006160


	//   ....[6]....
        /*042c*/ 	.word	0x000061a0


	//   ....[7]....
        /*0430*/ 	.word	0x000061b0


	//----- nvinfo : EIATTR_EXIT_INSTR_OFFSETS
	.align		4
.L_66:
        /*0434*/ 	.byte	0x04, 0x1c
        /*0436*/ 	.short	(.L_68 - .L_67)


	//   ....[0]....
.L_67:
        /*0438*/ 	.word	0x0000b5d0


	//   ....[1]....
        /*043c*/ 	.word	0x0000b680


	//----- nvinfo : EIATTR_REQNTID
	.align		4
.L_68:
        /*0440*/ 	.byte	0x04, 0x10
        /*0442*/ 	.short	(.L_70 - .L_69)
.L_69:
        /*0444*/ 	.word	0x00000080
        /*0448*/ 	.word	0x00000001
        /*044c*/ 	.word	0x00000001


	//----- nvinfo : EIATTR_CBANK_PARAM_SIZE
	.align		4
.L_70:
        /*0450*/ 	.byte	0x03, 0x19
        /*0452*/ 	.short	0x0088


	//----- nvinfo : EIATTR_PARAM_CBANK
	.align		4
        /*0454*/ 	.byte	0x04, 0x0a
        /*0456*/ 	.short	(.L_72 - .L_71)
	.align		4
.L_71:
        /*0458*/ 	.word	index@(.nv.constant0.attn_fwd)
        /*045c*/ 	.short	0x0210
        /*045e*/ 	.short	0x0088


	//----- nvinfo : EIATTR_SW_WAR
	.align		4
.L_72:
        /*0460*/ 	.byte	0x04, 0x36
        /*0462*/ 	.short	(.L_74 - .L_73)
.L_73:
        /*0464*/ 	.word	0x00000008
.L_74:


//--------------------- .nv.callgraph             --------------------------
	.section	.nv.callgraph,"",@"SHT_CUDA_CALLGRAPH"
	.align	4
	.sectionentsize	8
	.align		4
        /*0000*/ 	.word	0x00000000
	.align		4
        /*0004*/ 	.word	0xffffffff
	.align		4
        /*0008*/ 	.word	0x00000000
	.align		4
        /*000c*/ 	.word	0xfffffffe
	.align		4
        /*0010*/ 	.word	0x00000000
	.align		4
        /*0014*/ 	.word	0xfffffffd
	.align		4
        /*0018*/ 	.word	0x00000000
	.align		4
        /*001c*/ 	.word	0xfffffffc


//--------------------- .nv.constant4             --------------------------
	.section	.nv.constant4,"a",@progbits
	.align	8
	.align		8
.nv.constant4:
        /*0000*/ 	.dword	_$_str


//--------------------- .text.attn_fwd            --------------------------
	.section	.text.attn_fwd,"ax",@progbits
	.align	128
        .global         attn_fwd
        .type           attn_fwd,@function
        .size           attn_fwd,(.L_x_3 - attn_fwd)
        .other          attn_fwd,@"STO_CUDA_ENTRY STV_DEFAULT"
attn_fwd:
.text.attn_fwd:
[----:B------:R-:W0:Y:S01]  /*0000*/  LDC R1, c[0x0][0x28] ;  /* 0x00000a00ff017b82 */ /* 0x000e220000000800 */
[----:B------:R-:W1:Y:S07]  /*0010*/  S2R R3, SR_TID.X ;  /* 0x0000000000037919 */ /* 0x000e6e0000002100 */
[----:B------:R-:W2:Y:S01]  /*0020*/  LDC.64 R6, c[0x0][0x240] ;  /* 0x00009000ff067b82 */ /* 0x000ea20000000a00 */
[----:B------:R-:W-:Y:S01]  /*0030*/  ULDC.64 UR60, c[0x0][0x208] ;  /* 0x00008200003c7ab9 */ /* 0x000fe20000000a00 */
[----:B0-----:R-:W-:Y:S01]  /*0040*/  VIADD R1, R1, 0xfffffef0 ;  /* 0xfffffef001017836 */ /* 0x001fe20000000000 */
[----:B------:R-:W0:Y:S01]  /*0050*/  S2R R5, SR_CTAID.X ;  /* 0x0000000000057919 */ /* 0x000e220000002500 */
[----:B------:R-:W2:Y:S04]  /*0060*/  S2R R162, SR_CTAID.Y ;  /* 0x0000000000a27919 */ /* 0x000ea80000002600 */
[----:B------:R-:W3:Y:S08]  /*0070*/  LDC R15, c[0x0][0x248] ;  /* 0x00009200ff0f7b82 */ /* 0x000ef00000000800 */
[----:B------:R-:W4:Y:S08]  /*0080*/  LDC.64 R10, c[0x0][0x210] ;  /* 0x00008400ff0a7b82 */ /* 0x000f300000000a00 */
[----:B------:R-:W5:Y:S01]  /*0090*/  LDC R160, c[0x0][0x280] ;  /* 0x0000a000ffa07b82 */ /* 0x000f620000000800 */
[----:B-1----:R-:W-:-:S05]  /*00a0*/  LOP3.LUT R2, R3, 0x3f, RZ, 0xc0, !PT ;  /* 0x0000003f03027812 */ /* 0x002fca00078ec0ff */
[----:B0-----:R-:W-:Y:S01]  /*00b0*/  IMAD R4, R5, 0x40, R2 ;  /* 0x0000004005047824 */ /* 0x001fe200078e0202 */
[----:B------:R-:W-:Y:S01]  /*00c0*/  SHF.R.U32.HI R5, RZ, 0x6, R3 ;  /* 0x00000006ff057819 */ /* 0x000fe20000011603 */
[----:B--2---:R-:W-:Y:S02]  /*00d0*/  IMAD R0, R162, R6, RZ ;  /* 0x00000006a2007224 */ /* 0x004fe400078e02ff */
[----:B------:R-:W-:Y:S01]  /*00e0*/  IMAD R4, R4, R7, RZ ;  /* 0x0000000704047224 */ /* 0x000fe200078e02ff */
[----:B------:R-:W-:Y:S01]  /*00f0*/  SGXT.U32 R8, R5, 0x1 ;  /* 0x000000010508781a */ /* 0x000fe20000000000 */
[----:B------:R-:W-:Y:S02]  /*0100*/  IMAD.SHL.U32 R5, R0, 0x2, RZ ;  /* 0x0000000200057824 */ /* 0x000fe400078e00ff */
[----:B------:R-:W-:Y:S02]  /*0110*/  IMAD.SHL.U32 R6, R4, 0x2, RZ ;  /* 0x0000000204067824 */ /* 0x000fe400078e00ff */
[----:B---3--:R-:W-:-:S02]  /*0120*/  IMAD R9, R8, R15, RZ ;  /* 0x0000000f08097224 */ /* 0x008fc400078e02ff */
[----:B------:R-:W-:-:S04]  /*0130*/  IMAD.HI R0, R0, 0x2, RZ ;  /* 0x0000000200007827 */ /* 0x000fc800078e02ff */
[----:B------:R-:W-:Y:S01]  /*0140*/  IMAD.HI R7, R4, 0x2, RZ ;  /* 0x0000000204077827 */ /* 0x000fe200078e02ff */
[----:B----4-:R-:W-:-:S03]  /*0150*/  IADD3 R4, P0, P1, R6, R10, R5 ;  /* 0x0000000a06047210 */ /* 0x010fc6000791e005 */
[----:B------:R-:W-:Y:S01]  /*0160*/  IMAD R5, R15, 0x2, R9 ;  /* 0x000000020f057824 */ /* 0x000fe200078e0209 */
[----:B------:R-:W-:Y:S02]  /*0170*/  IADD3.X R0, R7, R11, R0, P0, P1 ;  /* 0x0000000b07007210 */ /* 0x000fe400007e2400 */
[-C--:B------:R-:W-:Y:S01]  /*0180*/  LEA R8, P0, R9, R4.reuse, 0x1 ;  /* 0x0000000409087211 */ /* 0x080fe200078008ff */
[----:B------:R-:W-:Y:S01]  /*0190*/  IMAD R7, R15, 0x2, R5 ;  /* 0x000000020f077824 */ /* 0x000fe200078e0205 */
[----:B------:R-:W-:Y:S02]  /*01a0*/  LEA R10, P1, R5, R4, 0x1 ;  /* 0x00000004050a7211 */ /* 0x000fe400078208ff */
[----:B------:R-:W-:Y:S01]  /*01b0*/  LEA.HI.X.SX32 R9, R9, R0, 0x1, P0 ;  /* 0x0000000009097211 */ /* 0x000fe200000f0eff */
[----:B------:R-:W-:Y:S01]  /*01c0*/  IMAD R17, R15, 0x2, R7 ;  /* 0x000000020f117824 */ /* 0x000fe200078e0207 */
[----:B------:R-:W-:Y:S02]  /*01d0*/  LEA R12, P0, R7, R4, 0x1 ;  /* 0x00000004070c7211 */ /* 0x000fe400078008ff */
[-C--:B------:R-:W-:Y:S01]  /*01e0*/  LEA.HI.X.SX32 R11, R5, R0.reuse, 0x1, P1 ;  /* 0x00000000050b7211 */ /* 0x080fe200008f0eff */
[----:B------:R-:W-:Y:S01]  /*01f0*/  IMAD R19, R15, 0x2, R17 ;  /* 0x000000020f137824 */ /* 0x000fe200078e0211 */
[----:B------:R-:W-:Y:S01]  /*0200*/  LEA.HI.X.SX32 R13, R7, R0, 0x1, P0 ;  /* 0x00000000070d7211 */ /* 0x000fe200000f0eff */
[----:B------:R-:W2:Y:S01]  /*0210*/  LDG.E.U16 R5, desc[UR60][R8.64] ;  /* 0x0000003c08057981 */ /* 0x000ea2000c1e1500 */
[----:B------:R-:W-:Y:S01]  /*0220*/  LEA R16, P0, R17, R4, 0x1 ;  /* 0x0000000411107211 */ /* 0x000fe200078008ff */
[----:B------:R-:W-:-:S02]  /*0230*/  IMAD R21, R15, 0x2, R19 ;  /* 0x000000020f157824 */ /* 0x000fc400078e0213 */
[----:B------:R0:W3:Y:S01]  /*0240*/  LDG.E.U16 R6, desc[UR60][R10.64] ;  /* 0x0000003c0a067981 */ /* 0x0000e2000c1e1500 */
[----:B------:R-:W-:Y:S01]  /*0250*/  LEA.HI.X.SX32 R17, R17, R0, 0x1, P0 ;  /* 0x0000000011117211 */ /* 0x000fe200000f0eff */
[----:B------:R-:W-:Y:S01]  /*0260*/  IMAD R23, R15, 0x2, R21 ;  /* 0x000000020f177824 */ /* 0x000fe200078e0215 */
[-C--:B------:R-:W-:Y:S01]  /*0270*/  LEA R20, P0, R21, R4.reuse, 0x1 ;  /* 0x0000000415147211 */ /* 0x080fe200078008ff */
[----:B------:R1:W4:Y:S01]  /*0280*/  LDG.E.U16 R7, desc[UR60][R12.64] ;  /* 0x0000003c0c077981 */ /* 0x000322000c1e1500 */
[----:B------:R-:W-:Y:S02]  /*0290*/  LEA R18, P1, R19, R4, 0x1 ;  /* 0x0000000413127211 */ /* 0x000fe400078208ff */
[----:B------:R-:W-:Y:S01]  /*02a0*/  LEA.HI.X.SX32 R21, R21, R0, 0x1, P0 ;  /* 0x0000000015157211 */ /* 0x000fe200000f0eff */
[----:B------:R5:W4:Y:S01]  /*02b0*/  LDG.E.U16 R8, desc[UR60][R16.64] ;  /* 0x0000003c10087981 */ /* 0x000b22000c1e1500 */
[----:B0-----:R-:W-:Y:S01]  /*02c0*/  IMAD R11, R15, 0x2, R23 ;  /* 0x000000020f0b7824 */ /* 0x001fe200078e0217 */
[----:B------:R-:W-:-:S02]  /*02d0*/  LEA R22, P0, R23, R4, 0x1 ;  /* 0x0000000417167211 */ /* 0x000fc400078008ff */
[----:B------:R0:W4:Y:S01]  /*02e0*/  LDG.E.U16 R10, desc[UR60][R20.64] ;  /* 0x0000003c140a7981 */ /* 0x000122000c1e1500 */
[----:B------:R-:W-:Y:S01]  /*02f0*/  IMAD R27, R15, 0x2, R11 ;  /* 0x000000020f1b7824 */ /* 0x000fe200078e020b */
[----:B------:R-:W-:Y:S02]  /*0300*/  LEA.HI.X.SX32 R23, R23, R0, 0x1, P0 ;  /* 0x0000000017177211 */ /* 0x000fe400000f0eff */
[----:B------:R-:W-:Y:S01]  /*0310*/  LEA R24, P0, R11, R4, 0x1 ;  /* 0x000000040b187211 */ /* 0x000fe200078008ff */
[----:B-1----:R-:W-:Y:S01]  /*0320*/  IMAD R13, R15, 0x2, R27 ;  /* 0x000000020f0d7824 */ /* 0x002fe200078e021b */
[-C--:B------:R-:W-:Y:S02]  /*0330*/  LEA.HI.X.SX32 R19, R19, R0.reuse, 0x1, P1 ;  /* 0x0000000013137211 */ /* 0x080fe400008f0eff */
[----:B------:R-:W-:Y:S01]  /*0340*/  LEA.HI.X.SX32 R25, R11, R0, 0x1, P0 ;  /* 0x000000000b197211 */ /* 0x000fe200000f0eff */
[----:B-----5:R-:W-:Y:S01]  /*0350*/  IMAD R17, R15, 0x2, R13 ;  /* 0x000000020f117824 */ /* 0x020fe200078e020d */
[C---:B------:R-:W-:Y:S01]  /*0360*/  LEA R28, P0, R13.reuse, R4, 0x1 ;  /* 0x000000040d1c7211 */ /* 0x040fe200078008ff */
[----:B------:R1:W5:Y:S03]  /*0370*/  LDG.E.U16 R9, desc[UR60][R18.64] ;  /* 0x0000003c12097981 */ /* 0x000366000c1e1500 */
[----:B------:R-:W-:Y:S01]  /*0380*/  LEA.HI.X.SX32 R29, R13, R0, 0x1, P0 ;  /* 0x000000000d1d7211 */ /* 0x000fe200000f0eff */
[----:B------:R1:W4:Y:S01]  /*0390*/  LDG.E.U16 R11, desc[UR60][R22.64] ;  /* 0x0000003c160b7981 */ /* 0x000322000c1e1500 */
[----:B0-----:R-:W-:-:S02]  /*03a0*/  LEA R20, P0, R17, R4, 0x1 ;  /* 0x0000000411147211 */ /* 0x001fc400078008ff */
[----:B------:R-:W-:Y:S01]  /*03b0*/  LEA R26, P1, R27, R4, 0x1 ;  /* 0x000000041b1a7211 */ /* 0x000fe200078208ff */
[----:B------:R0:W4:Y:S01]  /*03c0*/  LDG.E.U16 R12, desc[UR60][R24.64] ;  /* 0x0000003c180c7981 */ /* 0x000122000c1e1500 */
[----:B-1----:R-:W-:Y:S01]  /*03d0*/  IMAD R19, R15, 0x2, R17 ;  /* 0x000000020f137824 */ /* 0x002fe200078e0211 */
[-C--:B------:R-:W-:Y:S02]  /*03e0*/  LEA.HI.X.SX32 R21, R17, R0.reuse, 0x1, P0 ;  /* 0x0000000011157211 */ /* 0x080fe400000f0eff */
[----:B------:R-:W4:Y:S01]  /*03f0*/  LDG.E.U16 R14, desc[UR60][R28.64] ;  /* 0x0000003c1c0e7981 */ /* 0x000f22000c1e1500 */
[----:B------:R-:W-:Y:S01]  /*0400*/  IMAD R17, R15, 0x2, R19 ;  /* 0x000000020f117824 */ /* 0x000fe200078e0213 */
[----:B------:R-:W-:Y:S02]  /*0410*/  LEA.HI.X.SX32 R27, R27, R0, 0x1, P1 ;  /* 0x000000001b1b7211 */ /* 0x000fe400008f0eff */
[----:B------:R-:W4:Y:S01]  /*0420*/  LDG.E.U16 R16, desc[UR60][R20.64] ;  /* 0x0000003c14107981 */ /* 0x000f22000c1e1500 */
[----:B------:R-:W-:Y:S01]  /*0430*/  IMAD R33, R15, 0x2, R17 ;  /* 0x000000020f217824 */ /* 0x000fe200078e0211 */
[----:B------:R-:W-:-:S02]  /*0440*/  LEA R22, P0, R19, R4, 0x1 ;  /* 0x0000000413167211 */ /* 0x000fc400078008ff */
[----:B------:R1:W3:Y:S02]  /*0450*/  LDG.E.U16 R13, desc[UR60][R26.64] ;  /* 0x0000003c1a0d7981 */ /* 0x0002e4000c1e1500 */
[----:B------:R-:W-:Y:S02]  /*0460*/  LEA.HI.X.SX32 R23, R19, R0, 0x1, P0 ;  /* 0x0000000013177211 */ /* 0x000fe400000f0eff */
[-C--:B0-----:R-:W-:Y:S01]  /*0470*/  LEA R24, P0, R33, R4.reuse, 0x1 ;  /* 0x0000000421187211 */ /* 0x081fe200078008ff */
[----:B-1----:R-:W-:Y:S01]  /*0480*/  IMAD R27, R15, 0x2, R33 ;  /* 0x000000020f1b7824 */ /* 0x002fe200078e0221 */
[----:B------:R-:W-:-:S03]  /*0490*/  LEA R30, P1, R17, R4, 0x1 ;  /* 0x00000004111e7211 */ /* 0x000fc600078208ff */
[----:B------:R-:W-:Y:S01]  /*04a0*/  IMAD R29, R15, 0x2, R27 ;  /* 0x000000020f1d7824 */ /* 0x000fe200078e021b */
[----:B------:R-:W-:Y:S02]  /*04b0*/  LEA.HI.X.SX32 R25, R33, R0, 0x1, P0 ;  /* 0x0000000021197211 */ /* 0x000fe400000f0eff */
[----:B------:R-:W-:Y:S01]  /*04c0*/  LEA R26, P0, R27, R4, 0x1 ;  /* 0x000000041b1a7211 */ /* 0x000fe200078008ff */
[----:B------:R-:W-:Y:S01]  /*04d0*/  IMAD R33, R15, 0x2, R29 ;  /* 0x000000020f217824 */ /* 0x000fe200078e021d */
[-C--:B------:R-:W-:Y:S01]  /*04e0*/  LEA.HI.X.SX32 R31, R17, R0.reuse, 0x1, P1 ;  /* 0x00000000111f7211 */ /* 0x080fe200008f0eff */
[----:B------:R-:W4:Y:S01]  /*04f0*/  LDG.E.U16 R18, desc[UR60][R24.64] ;  /* 0x0000003c18127981 */ /* 0x000f22000c1e1500 */
[----:B------:R-:W-:Y:S01]  /*0500*/  LEA.HI.X.SX32 R27, R27, R0, 0x1, P0 ;  /* 0x000000001b1b7211 */ /* 0x000fe200000f0eff */
[----:B------:R-:W-:Y:S01]  /*0510*/  IMAD R35, R15, 0x2, R33 ;  /* 0x000000020f237824 */ /* 0x000fe200078e0221 */
[C---:B------:R-:W-:Y:S01]  /*0520*/  LEA R28, P0, R29.reuse, R4, 0x1 ;  /* 0x000000041d1c7211 */ /* 0x040fe200078008ff */
[----:B------:R0:W4:Y:S03]  /*0530*/  LDG.E.U16 R19, desc[UR60][R30.64] ;  /* 0x0000003c1e137981 */ /* 0x000126000c1e1500 */
[----:B------:R-:W-:Y:S01]  /*0540*/  LEA.HI.X.SX32 R29, R29, R0, 0x1, P0 ;  /* 0x000000001d1d7211 */ /* 0x000fe200000f0eff */
[----:B------:R1:W4:Y:S01]  /*0550*/  LDG.E.U16 R20, desc[UR60][R26.64] ;  /* 0x0000003c1a147981 */ /* 0x000322000c1e1500 */
[----:B------:R-:W-:-:S02]  /*0560*/  LEA R34, P0, R35, R4, 0x1 ;  /* 0x0000000423227211 */ /* 0x000fc400078008ff */
[----:B------:R-:W-:Y:S01]  /*0570*/  LEA R32, P1, R33, R4, 0x1 ;  /* 0x0000000421207211 */ /* 0x000fe200078208ff */
[----:B------:R1:W4:Y:S01]  /*0580*/  LDG.E.U16 R21, desc[UR60][R28.64] ;  /* 0x0000003c1c157981 */ /* 0x000322000c1e1500 */
[----:B0-----:R-:W-:Y:S01]  /*0590*/  IMAD R31, R15, 0x2, R35 ;  /* 0x000000020f1f7824 */ /* 0x001fe200078e0223 */
[----:B------:R-:W-:Y:S02]  /*05a0*/  LEA.HI.X.SX32 R35, R35, R0, 0x1, P0 ;  /* 0x0000000023237211 */ /* 0x000fe400000f0eff */
[----:B------:R-:W4:Y:S01]  /*05b0*/  LDG.E.U16 R17, desc[UR60][R22.64] ;  /* 0x0000003c16117981 */ /* 0x000f22000c1e1500 */
[----:B------:R-:W-:Y:S01]  /*05c0*/  IMAD R25, R15, 0x2, R31 ;  /* 0x000000020f197824 */ /* 0x000fe200078e021f */
[----:B------:R-:W-:-:S03]  /*05d0*/  LEA R30, P0, R31, R4, 0x1 ;  /* 0x000000041f1e7211 */ /* 0x000fc600078008ff */
[----:B------:R-:W-:Y:S01]  /*05e0*/  IMAD R39, R15, 0x2, R25 ;  /* 0x000000020f277824 */ /* 0x000fe200078e0219 */
[----:B------:R-:W-:Y:S02]  /*05f0*/  LEA.HI.X.SX32 R31, R31, R0, 0x1, P0 ;  /* 0x000000001f1f7211 */ /* 0x000fe400000f0eff */
[----:B------:R-:W-:Y:S01]  /*0600*/  LEA R36, P0, R25, R4, 0x1 ;  /* 0x0000000419247211 */ /* 0x000fe200078008ff */
[----:B-1----:R-:W-:Y:S01]  /*0610*/  IMAD R27, R15, 0x2, R39 ;  /* 0x000000020f1b7824 */ /* 0x002fe200078e0227 */
[-C--:B------:R-:W-:Y:S01]  /*0620*/  LEA.HI.X.SX32 R33, R33, R0.reuse, 0x1, P1 ;  /* 0x0000000021217211 */ /* 0x080fe200008f0eff */
[----:B------:R0:W4:Y:S01]  /*0630*/  LDG.E.U16 R22, desc[UR60][R34.64] ;  /* 0x0000003c22167981 */ /* 0x000122000c1e1500 */
[----:B------:R-:W-:Y:S01]  /*0640*/  LEA.HI.X.SX32 R37, R25, R0, 0x1, P0 ;  /* 0x0000000019257211 */ /* 0x000fe200000f0eff */
[----:B------:R-:W-:Y:S01]  /*0650*/  IMAD R29, R15, 0x2, R27 ;  /* 0x000000020f1d7824 */ /* 0x000fe200078e021b */
[C---:B------:R-:W-:Y:S01]  /*0660*/  LEA R40, P0, R27.reuse, R4, 0x1 ;  /* 0x000000041b287211 */ /* 0x040fe200078008ff */
[----:B------:R1:W4:Y:S03]  /*0670*/  LDG.E.U16 R23, desc[UR60][R32.64] ;  /* 0x0000003c20177981 */ /* 0x000326000c1e1500 */
[----:B------:R-:W-:Y:S01]  /*0680*/  LEA.HI.X.SX32 R41, R27, R0, 0x1, P0 ;  /* 0x000000001b297211 */ /* 0x000fe200000f0eff */
[----:B------:R1:W4:Y:S01]  /*0690*/  LDG.E.U16 R24, desc[UR60][R30.64] ;  /* 0x0000003c1e187981 */ /* 0x000322000c1e1500 */
[----:B0-----:R-:W-:Y:S01]  /*06a0*/  IMAD R35, R15, 0x2, R29 ;  /* 0x000000020f237824 */ /* 0x001fe200078e021d */
[----:B------:R-:W-:-:S02]  /*06b0*/  LEA R38, P1, R39, R4, 0x1 ;  /* 0x0000000427267211 */ /* 0x000fc400078208ff */
[----:B------:R-:W4:Y:S01]  /*06c0*/  LDG.E.U16 R26, desc[UR60][R40.64] ;  /* 0x0000003c281a7981 */ /* 0x000f22000c1e1500 */
[----:B-1----:R-:W-:-:S03]  /*06d0*/  LEA R32, P0, R29, R4, 0x1 ;  /* 0x000000041d207211 */ /* 0x002fc600078008ff */
[----:B------:R-:W4:Y:S01]  /*06e0*/  LDG.E.U16 R25, desc[UR60][R36.64] ;  /* 0x0000003c24197981 */ /* 0x000f22000c1e1500 */
[-C--:B------:R-:W-:Y:S01]  /*06f0*/  LEA.HI.X.SX32 R33, R29, R0.reuse, 0x1, P0 ;  /* 0x000000001d217211 */ /* 0x080fe200000f0eff */
[----:B------:R-:W-:Y:S01]  /*0700*/  IMAD R29, R15, 0x2, R35 ;  /* 0x000000020f1d7824 */ /* 0x000fe200078e0223 */
[----:B------:R-:W-:-:S03]  /*0710*/  LEA.HI.X.SX32 R39, R39, R0, 0x1, P1 ;  /* 0x0000000027277211 */ /* 0x000fc600008f0eff */
[----:B------:R-:W-:Y:S01]  /*0720*/  IMAD R31, R15, 0x2, R29 ;  /* 0x000000020f1f7824 */ /* 0x000fe200078e021d */
[-C--:B------:R-:W-:Y:S01]  /*0730*/  LEA R34, P0, R35, R4.reuse, 0x1 ;  /* 0x0000000423227211 */ /* 0x080fe200078008ff */
[----:B------:R0:W4:Y:S01]  /*0740*/  LDG.E.U16 R27, desc[UR60][R38.64] ;  /* 0x0000003c261b7981 */ /* 0x000122000c1e1500 */
[----:B------:R-:W-:-:S03]  /*0750*/  LEA R42, P1, R29, R4, 0x1 ;  /* 0x000000041d2a7211 */ /* 0x000fc600078208ff */
[----:B------:R-:W4:Y:S01]  /*0760*/  LDG.E.U16 R28, desc[UR60][R32.64] ;  /* 0x0000003c201c7981 */ /* 0x000f22000c1e1500 */
[----:B0-----:R-:W-:-:S04]  /*0770*/  IMAD R39, R15, 0x2, R31 ;  /* 0x000000020f277824 */ /* 0x001fc800078e021f */
[----:B------:R-:W-:Y:S01]  /*0780*/  IMAD R41, R15, 0x2, R39 ;  /* 0x000000020f297824 */ /* 0x000fe200078e0227 */
[----:B------:R-:W-:-:S03]  /*0790*/  LEA.HI.X.SX32 R35, R35, R0, 0x1, P0 ;  /* 0x0000000023237211 */ /* 0x000fc600000f0eff */
[----:B------:R-:W-:Y:S01]  /*07a0*/  IMAD R45, R15, 0x2, R41 ;  /* 0x000000020f2d7824 */ /* 0x000fe200078e0229 */
[----:B------:R-:W-:Y:S02]  /*07b0*/  LEA.HI.X.SX32 R43, R29, R0, 0x1, P1 ;  /* 0x000000001d2b7211 */ /* 0x000fe400008f0eff */
[----:B------:R-:W-:Y:S01]  /*07c0*/  LEA R36, P0, R31, R4, 0x1 ;  /* 0x000000041f247211 */ /* 0x000fe200078008ff */
[----:B------:R-:W-:Y:S01]  /*07d0*/  IMAD R47, R15, 0x2, R45 ;  /* 0x000000020f2f7824 */ /* 0x000fe200078e022d */
[----:B------:R-:W4:Y:S02]  /*07e0*/  LDG.E.U16 R29, desc[UR60][R34.64] ;  /* 0x0000003c221d7981 */ /* 0x000f24000c1e1500 */
[----:B------:R-:W-:Y:S02]  /*07f0*/  LEA.HI.X.SX32 R37, R31, R0, 0x1, P0 ;  /* 0x000000001f257211 */ /* 0x000fe400000f0eff */
[----:B------:R0:W4:Y:S01]  /*0800*/  LDG.E.U16 R31, desc[UR60][R42.64] ;  /* 0x0000003c2a1f7981 */ /* 0x000122000c1e1500 */
[----:B------:R-:W-:-:S03]  /*0810*/  LEA R38, P0, R39, R4, 0x1 ;  /* 0x0000000427267211 */ /* 0x000fc600078008ff */
[----:B------:R1:W4:Y:S01]  /*0820*/  LDG.E.U16 R30, desc[UR60][R36.64] ;  /* 0x0000003c241e7981 */ /* 0x000322000c1e1500 */
[----:B------:R-:W-:Y:S01]  /*0830*/  LEA.HI.X.SX32 R39, R39, R0, 0x1, P0 ;  /* 0x0000000027277211 */ /* 0x000fe200000f0eff */
[----:B0-----:R-:W-:Y:S01]  /*0840*/  IMAD R43, R15, 0x2, R47 ;  /* 0x000000020f2b7824 */ /* 0x001fe200078e022f */
[----:B------:R-:W-:-:S03]  /*0850*/  LEA R40, P0, R41, R4, 0x1 ;  /* 0x0000000429287211 */ /* 0x000fc600078008ff */
[----:B------:R0:W4:Y:S01]  /*0860*/  LDG.E.U16 R32, desc[UR60][R38.64] ;  /* 0x0000003c26207981 */ /* 0x000122000c1e1500 */
[----:B-1----:R-:W-:Y:S01]  /*0870*/  IMAD R37, R15, 0x2, R43 ;  /* 0x000000020f257824 */ /* 0x002fe200078e022b */
[----:B------:R-:W-:-:S03]  /*0880*/  LEA.HI.X.SX32 R41, R41, R0, 0x1, P0 ;  /* 0x0000000029297211 */ /* 0x000fc600000f0eff */
[----:B------:R-:W-:Y:S01]  /*0890*/  IMAD R51, R15, 0x2, R37 ;  /* 0x000000020f337824 */ /* 0x000fe200078e0225 */
[----:B------:R-:W-:Y:S01]  /*08a0*/  LEA R46, P0, R47, R4, 0x1 ;  /* 0x000000042f2e7211 */ /* 0x000fe200078008ff */
[----:B------:R1:W4:Y:S02]  /*08b0*/  LDG.E.U16 R33, desc[UR60][R40.64] ;  /* 0x0000003c28217981 */ /* 0x000324000c1e1500 */
[----:B0-----:R-:W-:Y:S01]  /*08c0*/  IMAD R39, R15, 0x2, R51 ;  /* 0x000000020f277824 */ /* 0x001fe200078e0233 */
[----:B------:R-:W-:Y:S02]  /*08d0*/  LEA.HI.X.SX32 R47, R47, R0, 0x1, P0 ;  /* 0x000000002f2f7211 */ /* 0x000fe400000f0eff */
[-C--:B------:R-:W-:Y:S02]  /*08e0*/  LEA R42, P0, R43, R4.reuse, 0x1 ;  /* 0x000000042b2a7211 */ /* 0x080fe400078008ff */
[----:B------:R-:W-:Y:S01]  /*08f0*/  LEA R44, P1, R45, R4, 0x1 ;  /* 0x000000042d2c7211 */ /* 0x000fe200078208ff */
[----:B------:R-:W4:Y:S01]  /*0900*/  LDG.E.U16 R34, desc[UR60][R46.64] ;  /* 0x0000003c2e227981 */ /* 0x000f22000c1e1500 */
[----:B-1----:R-:W-:Y:S01]  /*0910*/  IMAD R41, R15, 0x2, R39 ;  /* 0x000000020f297824 */ /* 0x002fe200078e0227 */
[----:B------:R-:W-:-:S03]  /*0920*/  LEA.HI.X.SX32 R43, R43, R0, 0x1, P0 ;  /* 0x000000002b2b7211 */ /* 0x000fc600000f0eff */
[C---:B------:R-:W-:Y:S02]  /*0930*/  IMAD R53, R15.reuse, 0x2, R41 ;  /* 0x000000020f357824 */ /* 0x040fe400078e0229 */
[----:B------:R0:W4:Y:S02]  /*0940*/  LDG.E.U16 R36, desc[UR60][R42.64] ;  /* 0x0000003c2a247981 */ /* 0x000124000c1e1500 */
[----:B------:R-:W-:Y:S01]  /*0950*/  IMAD R55, R15, 0x2, R53 ;  /* 0x000000020f377824 */ /* 0x000fe200078e0235 */
[----:B------:R-:W-:Y:S02]  /*0960*/  LEA.HI.X.SX32 R45, R45, R0, 0x1, P1 ;  /* 0x000000002d2d7211 */ /* 0x000fe400008f0eff */
[----:B------:R-:W-:-:S03]  /*0970*/  LEA R48, P0, R37, R4, 0x1 ;  /* 0x0000000425307211 */ /* 0x000fc600078008ff */
[----:B------:R1:W4:Y:S01]  /*0980*/  LDG.E.U16 R35, desc[UR60][R44.64] ;  /* 0x0000003c2c237981 */ /* 0x000322000c1e1500 */
[----:B0-----:R-:W-:-:S04]  /*0990*/  IMAD R43, R15, 0x2, R55 ;  /* 0x000000020f2b7824 */ /* 0x001fc800078e0237 */
[----:B------:R-:W-:Y:S01]  /*09a0*/  IMAD R57, R15, 0x2, R43 ;  /* 0x000000020f397824 */ /* 0x000fe200078e022b */
[----:B------:R-:W-:-:S03]  /*09b0*/  LEA.HI.X.SX32 R49, R37, R0, 0x1, P0 ;  /* 0x0000000025317211 */ /* 0x000fc600000f0eff */
[----:B------:R-:W-:Y:S01]  /*09c0*/  IMAD R59, R15, 0x2, R57 ;  /* 0x000000020f3b7824 */ /* 0x000fe200078e0239 */
[----:B-1----:R-:W-:Y:S01]  /*09d0*/  LEA R44, P0, R39, R4, 0x1 ;  /* 0x00000004272c7211 */ /* 0x002fe200078008ff */
[----:B------:R0:W4:Y:S02]  /*09e0*/  LDG.E.U16 R37, desc[UR60][R48.64] ;  /* 0x0000003c30257981 */ /* 0x000124000c1e1500 */
[----:B------:R-:W-:Y:S01]  /*09f0*/  IMAD R61, R15, 0x2, R59 ;  /* 0x000000020f3d7824 */ /* 0x000fe200078e023b */
[----:B------:R-:W-:Y:S02]  /*0a00*/  LEA.HI.X.SX32 R45, R39, R0, 0x1, P0 ;  /* 0x00000000272d7211 */ /* 0x000fe400000f0eff */
[-C--:B------:R-:W-:Y:S01]  /*0a10*/  LEA R46, P0, R41, R4.reuse, 0x1 ;  /* 0x00000004292e7211 */ /* 0x080fe200078008ff */
[----:B------:R-:W-:Y:S01]  /*0a20*/  IMAD R63, R15, 0x2, R61 ;  /* 0x000000020f3f7824 */ /* 0x000fe200078e023d */
[----:B------:R-:W-:Y:S01]  /*0a30*/  LEA R50, P1, R51, R4, 0x1 ;  /* 0x0000000433327211 */ /* 0x000fe200078208ff */
[----:B------:R-:W4:Y:S01]  /*0a40*/  LDG.E.U16 R38, desc[UR60][R44.64] ;  /* 0x0000003c2c267981 */ /* 0x000f22000c1e1500 */
[----:B------:R-:W-:Y:S01]  /*0a50*/  LEA.HI.X.SX32 R47, R41, R0, 0x1, P0 ;  /* 0x00000000292f7211 */ /* 0x000fe200000f0eff */
[----:B------:R-:W-:Y:S01]  /*0a60*/  IMAD R65, R15, 0x2, R63 ;  /* 0x000000020f417824 */ /* 0x000fe200078e023f */
[----:B------:R-:W-:-:S02]  /*0a70*/  LEA R52, P0, R53, R4, 0x1 ;  /* 0x0000000435347211 */ /* 0x000fc400078008ff */
[-C--:B------:R-:W-:Y:S01]  /*0a80*/  LEA.HI.X.SX32 R51, R51, R0.reuse, 0x1, P1 ;  /* 0x0000000033337211 */ /* 0x080fe200008f0eff */
[----:B------:R-:W-:Y:S01]  /*0a90*/  IMAD R67, R15, 0x2, R65 ;  /* 0x000000020f437824 */ /* 0x000fe200078e0241 */
[----:B------:R-:W-:Y:S01]  /*0aa0*/  LEA.HI.X.SX32 R53, R53, R0, 0x1, P0 ;  /* 0x0000000035357211 */ /* 0x000fe200000f0eff */
[----:B------:R-:W4:Y:S01]  /*0ab0*/  LDG.E.U16 R40, desc[UR60][R46.64] ;  /* 0x0000003c2e287981 */ /* 0x000f22000c1e1500 */
[----:B0-----:R-:W-:Y:S01]  /*0ac0*/  LEA R48, P0, R43, R4, 0x1 ;  /* 0x000000042b307211 */ /* 0x001fe200078008ff */
[----:B------:R-:W-:Y:S02]  /*0ad0*/  IMAD R69, R15, 0x2, R67 ;  /* 0x000000020f457824 */ /* 0x000fe400078e0243 */
[----:B------:R0:W4:Y:S01]  /*0ae0*/  LDG.E.U16 R39, desc[UR60][R50.64] ;  /* 0x0000003c32277981 */ /* 0x000122000c1e1500 */
[----:B------:R-:W-:Y:S01]  /*0af0*/  LEA.HI.X.SX32 R49, R43, R0, 0x1, P0 ;  /* 0x000000002b317211 */ /* 0x000fe200000f0eff */
[----:B------:R-:W-:Y:S01]  /*0b00*/  IMAD R71, R15, 0x2, R69 ;  /* 0x000000020f477824 */ /* 0x000fe200078e0245 */
[-C--:B------:R-:W-:Y:S01]  /*0b10*/  LEA R54, P1, R55, R4.reuse, 0x1 ;  /* 0x0000000437367211 */ /* 0x080fe200078208ff */
[----:B------:R1:W4:Y:S01]  /*0b20*/  LDG.E.U16 R41, desc[UR60][R52.64] ;  /* 0x0000003c34297981 */ /* 0x000322000c1e1500 */
[----:B0-----:R-:W-:Y:S01]  /*0b30*/  LEA R50, P0, R57, R4, 0x1 ;  /* 0x0000000439327211 */ /* 0x001fe200078008ff */
[----:B------:R-:W-:-:S02]  /*0b40*/  IMAD R73, R15, 0x2, R71 ;  /* 0x000000020f497824 */ /* 0x000fc400078e0247 */
[----:B------:R-:W4:Y:S01]  /*0b50*/  LDG.E.U16 R42, desc[UR60][R48.64] ;  /* 0x0000003c302a7981 */ /* 0x000f22000c1e1500 */
[----:B------:R-:W-:Y:S02]  /*0b60*/  LEA.HI.X.SX32 R51, R57, R0, 0x1, P0 ;  /* 0x0000000039337211 */ /* 0x000fe400000f0eff */
[----:B------:R-:W-:Y:S02]  /*0b70*/  LEA R56, P0, R59, R4, 0x1 ;  /* 0x000000043b387211 */ /* 0x000fe400078008ff */
[-C--:B------:R-:W-:Y:S01]  /*0b80*/  LEA.HI.X.SX32 R55, R55, R0.reuse, 0x1, P1 ;  /* 0x0000000037377211 */ /* 0x080fe200008f0eff */
[----:B------:R-:W-:Y:S01]  /*0b90*/  IMAD R75, R15, 0x2, R73 ;  /* 0x000000020f4b7824 */ /* 0x000fe200078e0249 */
[----:B------:R-:W-:Y:S01]  /*0ba0*/  LEA.HI.X.SX32 R57, R59, R0, 0x1, P0 ;  /* 0x000000003b397211 */ /* 0x000fe200000f0eff */
[----:B------:R-:W4:Y:S01]  /*0bb0*/  LDG.E.U16 R44, desc[UR60][R50.64] ;  /* 0x0000003c322c7981 */ /* 0x000f22000c1e1500 */
[-C--:B-1----:R-:W-:Y:S01]  /*0bc0*/  LEA R52, P0, R63, R4.reuse, 0x1 ;  /* 0x000000043f347211 */ /* 0x082fe200078008ff */
[----:B------:R-:W-:Y:S01]  /*0bd0*/  IMAD R77, R15, 0x2, R75 ;  /* 0x000000020f4d7824 */ /* 0x000fe200078e024b */
[----:B------:R-:W-:Y:S01]  /*0be0*/  LEA R58, P1, R61, R4, 0x1 ;  /* 0x000000043d3a7211 */ /* 0x000fe200078208ff */
[----:B------:R0:W4:Y:S01]  /*0bf0*/  LDG.E.U16 R43, desc[UR60][R54.64] ;  /* 0x0000003c362b7981 */ /* 0x000122000c1e1500 */
[-C--:B------:R-:W-:Y:S01]  /*0c00*/  LEA.HI.X.SX32 R53, R63, R0.reuse, 0x1, P0 ;  /* 0x000000003f357211 */ /* 0x080fe200000f0eff */
[----:B------:R-:W-:Y:S01]  /*0c10*/  IMAD R79, R15, 0x2, R77 ;  /* 0x000000020f4f7824 */ /* 0x000fe200078e024d */
[----:B------:R-:W-:Y:S01]  /*0c20*/  LEA.HI.X.SX32 R59, R61, R0, 0x1, P1 ;  /* 0x000000003d3b7211 */ /* 0x000fe200008f0eff */
[----:B------:R1:W4:Y:S01]  /*0c30*/  LDG.E.U16 R45, desc[UR60][R56.64] ;  /* 0x0000003c382d7981 */ /* 0x000322000c1e1500 */
[----:B0-----:R-:W-:Y:S01]  /*0c40*/  LEA R54, P0, R65, R4, 0x1 ;  /* 0x0000000441367211 */ /* 0x001fe200078008ff */
[----:B------:R-:W-:-:S02]  /*0c50*/  IMAD R81, R15, 0x2, R79 ;  /* 0x000000020f517824 */ /* 0x000fc400078e024f */
[----:B------:R0:W4:Y:S01]  /*0c60*/  LDG.E.U16 R47, desc[UR60][R58.64] ;  /* 0x0000003c3a2f7981 */ /* 0x000122000c1e1500 */
[----:B------:R-:W-:Y:S02]  /*0c70*/  LEA.HI.X.SX32 R55, R65, R0, 0x1, P0 ;  /* 0x0000000041377211 */ /* 0x000fe400000f0eff */
[-C--:B------:R-:W-:Y:S01]  /*0c80*/  LEA R60, P0, R67, R4.reuse, 0x1 ;  /* 0x00000004433c7211 */ /* 0x080fe200078008ff */
[----:B------:R-:W-:Y:S01]  /*0c90*/  IMAD R83, R15, 0x2, R81 ;  /* 0x000000020f537824 */ /* 0x000fe200078e0251 */
[----:B-1----:R-:W-:Y:S01]  /*0ca0*/  LEA R56, P1, R69, R4, 0x1 ;  /* 0x0000000445387211 */ /* 0x002fe200078208ff */
[----:B------:R-:W4:Y:S01]  /*0cb0*/  LDG.E.U16 R46, desc[UR60][R52.64] ;  /* 0x0000003c342e7981 */ /* 0x000f22000c1e1500 */
[----:B------:R-:W-:Y:S02]  /*0cc0*/  LEA.HI.X.SX32 R61, R67, R0, 0x1, P0 ;  /* 0x00000000433d7211 */ /* 0x000fe400000f0eff */
[C---:B0-----:R-:W-:Y:S01]  /*0cd0*/  LEA R58, P0, R71.reuse, R4, 0x1 ;  /* 0x00000004473a7211 */ /* 0x041fe200078008ff */
[----:B------:R-:W4:Y:S03]  /*0ce0*/  LDG.E.U16 R48, desc[UR60][R54.64] ;  /* 0x0000003c36307981 */ /* 0x000f26000c1e1500 */
[----:B------:R-:W-:Y:S01]  /*0cf0*/  LEA.HI.X.SX32 R59, R71, R0, 0x1, P0 ;  /* 0x00000000473b7211 */ /* 0x000fe200000f0eff */
[----:B------:R-:W-:Y:S01]  /*0d00*/  IMAD R71, R15, 0x2, R83 ;  /* 0x000000020f477824 */ /* 0x000fe200078e0253 */
[C---:B------:R-:W-:Y:S01]  /*0d10*/  LEA R62, P0, R73.reuse, R4, 0x1 ;  /* 0x00000004493e7211 */ /* 0x040fe200078008ff */
[----:B------:R0:W4:Y:S03]  /*0d20*/  LDG.E.U16 R49, desc[UR60][R60.64] ;  /* 0x0000003c3c317981 */ /* 0x000126000c1e1500 */
[----:B------:R-:W-:Y:S01]  /*0d30*/  LEA.HI.X.SX32 R63, R73, R0, 0x1, P0 ;  /* 0x00000000493f7211 */ /* 0x000fe200000f0eff */
[----:B------:R-:W-:Y:S01]  /*0d40*/  IMAD R73, R15, 0x2, R71 ;  /* 0x000000020f497824 */ /* 0x000fe200078e0247 */
[----:B------:R-:W-:Y:S01]  /*0d50*/  LEA R64, P0, R75, R4, 0x1 ;  /* 0x000000044b407211 */ /* 0x000fe200078008ff */
[----:B------:R-:W4:Y:S02]  /*0d60*/  LDG.E.U16 R50, desc[UR60][R58.64] ;  /* 0x0000003c3a327981 */ /* 0x000f24000c1e1500 */
[----:B------:R-:W-:Y:S01]  /*0d70*/  IMAD R85, R15, 0x2, R73 ;  /* 0x000000020f557824 */ /* 0x000fe200078e0249 */
[----:B------:R-:W-:Y:S01]  /*0d80*/  LEA.HI.X.SX32 R57, R69, R0, 0x1, P1 ;  /* 0x0000000045397211 */ /* 0x000fe200008f0eff */
[----:B------:R1:W4:Y:S01]  /*0d90*/  LDG.E.U16 R52, desc[UR60][R62.64] ;  /* 0x0000003c3e347981 */ /* 0x000322000c1e1500 */
        /* <DEDUP_REMOVED lines=10> */
[----:B------:R-:W-:Y:S01]  /*0e40*/  LEA R68, P0, R81, R4, 0x1 ;  /* 0x0000000451447211 */ /* 0x000fe200078008ff */
[----:B------:R2:W4:Y:S02]  /*0e50*/  LDG.E.U16 R55, desc[UR60][R66.64] ;  /* 0x0000003c42377981 */ /* 0x000524000c1e1500 */
[----:B------:R-:W-:Y:S01]  /*0e60*/  IMAD R87, R15, 0x2, R79 ;  /* 0x000000020f577824 */ /* 0x000fe200078e024f */
[----:B------:R-:W-:Y:S01]  /*0e70*/  LEA.HI.X.SX32 R69, R81, R0, 0x1, P0 ;  /* 0x0000000051457211 */ /* 0x000fe200000f0eff */
[----:B------:R-:W4:Y:S02]  /*0e80*/  LDG.E.U16 R54, desc[UR60][R60.64] ;  /* 0x0000003c3c367981 */ /* 0x000f24000c1e1500 */
[----:B------:R-:W-:Y:S01]  /*0e90*/  IMAD R81, R15, 0x2, R87 ;  /* 0x000000020f517824 */ /* 0x000fe200078e0257 */
[----:B-1----:R-:W-:Y:S01]  /*0ea0*/  LEA R62, P0, R83, R4, 0x1 ;  /* 0x00000004533e7211 */ /* 0x002fe200078008ff */
[----:B------:R1:W4:Y:S02]  /*0eb0*/  LDG.E.U16 R56, desc[UR60][R68.64] ;  /* 0x0000003c44387981 */ /* 0x000324000c1e1500 */
[----:B------:R-:W-:Y:S01]  /*0ec0*/  IMAD R89, R15, 0x2, R81 ;  /* 0x000000020f597824 */ /* 0x000fe200078e0251 */
[----:B------:R-:W-:-:S03]  /*0ed0*/  LEA.HI.X.SX32 R63, R83, R0, 0x1, P0 ;  /* 0x00000000533f7211 */ /* 0x000fc600000f0eff */
[----:B------:R-:W-:Y:S01]  /*0ee0*/  IMAD R83, R15, 0x2, R89 ;  /* 0x000000020f537824 */ /* 0x000fe200078e0259 */
[----:B0-----:R-:W-:Y:S01]  /*0ef0*/  LEA R64, P0, R73, R4, 0x1 ;  /* 0x0000000449407211 */ /* 0x001fe200078008ff */
[----:B------:R-:W4:Y:S02]  /*0f00*/  LDG.E.U16 R57, desc[UR60][R62.64] ;  /* 0x0000003c3e397981 */ /* 0x000f24000c1e1500 */
[----:B------:R-:W-:Y:S01]  /*0f10*/  IMAD R91, R15, 0x2, R83 ;  /* 0x000000020f5b7824 */ /* 0x000fe200078e0253 */
[----:B------:R-:W-:Y:S02]  /*0f20*/  LEA.HI.X.SX32 R65, R73, R0, 0x1, P0 ;  /* 0x0000000049417211 */ /* 0x000fe400000f0eff */
[-C--:B--2---:R-:W-:Y:S01]  /*0f30*/  LEA R66, P0, R85, R4.reuse, 0x1 ;  /* 0x0000000455427211 */ /* 0x084fe200078008ff */
[----:B------:R-:W-:Y:S01]  /*0f40*/  IMAD R93, R15, 0x2, R91 ;  /* 0x000000020f5d7824 */ /* 0x000fe200078e025b */
[----:B------:R-:W-:Y:S01]  /*0f50*/  LEA R70, P1, R71, R4, 0x1 ;  /* 0x0000000447467211 */ /* 0x000fe200078208ff */
[----:B------:R-:W2:Y:S01]  /*0f60*/  LDG.E.U16 R58, desc[UR60][R64.64] ;  /* 0x0000003c403a7981 */ /* 0x000ea2000c1e1500 */
[-C--:B------:R-:W-:Y:S01]  /*0f70*/  LEA.HI.X.SX32 R67, R85, R0.reuse, 0x1, P0 ;  /* 0x0000000055437211 */ /* 0x080fe200000f0eff */
[----:B------:R-:W-:Y:S01]  /*0f80*/  IMAD R85, R15, 0x2, R93 ;  /* 0x000000020f557824 */ /* 0x000fe200078e025d */
[----:B------:R-:W-:-:S02]  /*0f90*/  LEA.HI.X.SX32 R71, R71, R0, 0x1, P1 ;  /* 0x0000000047477211 */ /* 0x000fc400008f0eff */
[----:B-1----:R-:W-:Y:S01]  /*0fa0*/  LEA R68, P0, R75, R4, 0x1 ;  /* 0x000000044b447211 */ /* 0x002fe200078008ff */
[----:B------:R-:W-:Y:S01]  /*0fb0*/  IMAD R95, R15, 0x2, R85 ;  /* 0x000000020f5f7824 */ /* 0x000fe200078e0255 */
[----:B------:R-:W2:Y:S02]  /*0fc0*/  LDG.E.U16 R60, desc[UR60][R66.64] ;  /* 0x0000003c423c7981 */ /* 0x000ea4000c1e1500 */
[----:B------:R-:W-:Y:S01]  /*0fd0*/  LEA.HI.X.SX32 R69, R75, R0, 0x1, P0 ;  /* 0x000000004b457211 */ /* 0x000fe200000f0eff */
[C---:B------:R-:W-:Y:S01]  /*0fe0*/  IMAD R97, R15.reuse, 0x2, R95 ;  /* 0x000000020f617824 */ /* 0x040fe200078e025f */
[----:B------:R0:W2:Y:S03]  /*0ff0*/  LDG.E.U16 R59, desc[UR60][R70.64] ;  /* 0x0000003c463b7981 */ /* 0x0000a6000c1e1500 */
[----:B------:R-:W-:Y:S01]  /*1000*/  IMAD R99, R15, 0x2, R97 ;  /* 0x000000020f637824 */ /* 0x000fe200078e0261 */
[-C--:B------:R-:W-:Y:S01]  /*1010*/  LEA R72, P1, R77, R4.reuse, 0x1 ;  /* 0x000000044d487211 */ /* 0x080fe200078208ff */
[----:B------:R-:W2:Y:S01]  /*1020*/  LDG.E.U16 R61, desc[UR60][R68.64] ;  /* 0x0000003c443d7981 */ /* 0x000ea2000c1e1500 */
[----:B0-----:R-:W-:Y:S01]  /*1030*/  LEA R70, P0, R79, R4, 0x1 ;  /* 0x000000044f467211 */ /* 0x001fe200078008ff */
[----:B------:R-:W-:-:S03]  /*1040*/  IMAD R101, R15, 0x2, R99 ;  /* 0x000000020f657824 */ /* 0x000fc600078e0263 */
[----:B------:R-:W-:Y:S02]  /*1050*/  LEA.HI.X.SX32 R71, R79, R0, 0x1, P0 ;  /* 0x000000004f477211 */ /* 0x000fe400000f0eff */
[----:B------:R-:W-:Y:S02]  /*1060*/  LEA R74, P0, R87, R4, 0x1 ;  /* 0x00000004574a7211 */ /* 0x000fe400078008ff */
[-C--:B------:R-:W-:Y:S01]  /*1070*/  LEA.HI.X.SX32 R73, R77, R0.reuse, 0x1, P1 ;  /* 0x000000004d497211 */ /* 0x080fe200008f0eff */
[----:B------:R-:W2:Y:S01]  /*1080*/  LDG.E.U16 R62, desc[UR60][R70.64] ;  /* 0x0000003c463e7981 */ /* 0x000ea2000c1e1500 */
[----:B------:R-:W-:Y:S01]  /*1090*/  LEA.HI.X.SX32 R75, R87, R0, 0x1, P0 ;  /* 0x00000000574b7211 */ /* 0x000fe200000f0eff */
[----:B------:R-:W-:Y:S01]  /*10a0*/  IMAD R87, R15, 0x2, R101 ;  /* 0x000000020f577824 */ /* 0x000fe200078e0265 */
[-C--:B------:R-:W-:Y:S01]  /*10b0*/  LEA R78, P1, R89, R4.reuse, 0x1 ;  /* 0x00000004594e7211 */ /* 0x080fe200078208ff */
[----:B------:R0:W2:Y:S02]  /*10c0*/  LDG.E.U16 R63, desc[UR60][R72.64] ;  /* 0x0000003c483f7981 */ /* 0x0000a4000c1e1500 */
[----:B------:R-:W-:Y:S01]  /*10d0*/  IMAD R103, R15, 0x2, R87 ;  /* 0x000000020f677824 */ /* 0x000fe200078e0257 */
[----:B------:R-:W-:Y:S01]  /*10e0*/  LEA R76, P0, R81, R4, 0x1 ;  /* 0x00000004514c7211 */ /* 0x000fe200078008ff */
[----:B------:R1:W2:Y:S02]  /*10f0*/  LDG.E.U16 R64, desc[UR60][R74.64] ;  /* 0x0000003c4a407981 */ /* 0x0002a4000c1e1500 */
[----:B------:R-:W-:Y:S01]  /*1100*/  IMAD R105, R15, 0x2, R103 ;  /* 0x000000020f697824 */ /* 0x000fe200078e0267 */
[----:B------:R-:W-:-:S02]  /*1110*/  LEA.HI.X.SX32 R79, R89, R0, 0x1, P1 ;  /* 0x00000000594f7211 */ /* 0x000fc400008f0eff */
[----:B------:R-:W-:Y:S01]  /*1120*/  LEA.HI.X.SX32 R77, R81, R0, 0x1, P0 ;  /* 0x00000000514d7211 */ /* 0x000fe200000f0eff */
[----:B------:R-:W-:Y:S01]  /*1130*/  IMAD R89, R15, 0x2, R105 ;  /* 0x000000020f597824 */ /* 0x000fe200078e0269 */
[----:B0-----:R-:W-:Y:S01]  /*1140*/  LEA R72, P0, R83, R4, 0x1 ;  /* 0x0000000453487211 */ /* 0x001fe200078008ff */
[----:B------:R-:W2:Y:S02]  /*1150*/  LDG.E.U16 R67, desc[UR60][R78.64] ;  /* 0x0000003c4e437981 */ /* 0x000ea4000c1e1500 */
[----:B------:R-:W-:Y:S01]  /*1160*/  IMAD R107, R15, 0x2, R89 ;  /* 0x000000020f6b7824 */ /* 0x000fe200078e0259 */
[----:B------:R-:W-:Y:S01]  /*1170*/  LEA.HI.X.SX32 R73, R83, R0, 0x1, P0 ;  /* 0x0000000053497211 */ /* 0x000fe200000f0eff */
[----:B------:R0:W2:Y:S01]  /*1180*/  LDG.E.U16 R65, desc[UR60][R76.64] ;  /* 0x0000003c4c417981 */ /* 0x0000a2000c1e1500 */
[-C--:B------:R-:W-:Y:S01]  /*1190*/  LEA R80, P0, R91, R4.reuse, 0x1 ;  /* 0x000000045b507211 */ /* 0x080fe200078008ff */
[----:B------:R-:W-:Y:S01]  /*11a0*/  IMAD R109, R15, 0x2, R107 ;  /* 0x000000020f6d7824 */ /* 0x000fe200078e026b */
[----:B------:R-:W-:Y:S01]  /*11b0*/  LEA R82, P1, R85, R4, 0x1 ;  /* 0x0000000455527211 */ /* 0x000fe200078208ff */
[----:B------:R-:W2:Y:S01]  /*11c0*/  LDG.E.U16 R66, desc[UR60][R72.64] ;  /* 0x0000003c48427981 */ /* 0x000ea2000c1e1500 */
[----:B------:R-:W-:Y:S01]  /*11d0*/  LEA.HI.X.SX32 R81, R91, R0, 0x1, P0 ;  /* 0x000000005b517211 */ /* 0x000fe200000f0eff */
[----:B------:R-:W-:Y:S01]  /*11e0*/  IMAD R91, R15, 0x2, R109 ;  /* 0x000000020f5b7824 */ /* 0x000fe200078e026d */
[----:B-1----:R-:W-:-:S03]  /*11f0*/  LEA R74, P0, R93, R4, 0x1 ;  /* 0x000000045d4a7211 */ /* 0x002fc600078008ff */
[----:B------:R-:W-:Y:S01]  /*1200*/  IMAD R111, R15, 0x2, R91 ;  /* 0x000000020f6f7824 */ /* 0x000fe200078e025b */
[----:B------:R-:W-:Y:S01]  /*1210*/  LEA.HI.X.SX32 R75, R93, R0, 0x1, P0 ;  /* 0x000000005d4b7211 */ /* 0x000fe200000f0eff */
[----:B------:R1:W2:Y:S02]  /*1220*/  LDG.E.U16 R68, desc[UR60][R80.64] ;  /* 0x0000003c50447981 */ /* 0x0002a4000c1e1500 */
[----:B------:R-:W-:Y:S01]  /*1230*/  IMAD R113, R15, 0x2, R111 ;  /* 0x000000020f717824 */ /* 0x000fe200078e026f */
[----:B0-----:R-:W-:Y:S01]  /*1240*/  LEA R76, P0, R95, R4, 0x1 ;  /* 0x000000045f4c7211 */ /* 0x001fe200078008ff */
[----:B------:R-:W2:Y:S02]  /*1250*/  LDG.E.U16 R69, desc[UR60][R74.64] ;  /* 0x0000003c4a457981 */ /* 0x000ea4000c1e1500 */
[----:B------:R-:W-:Y:S01]  /*1260*/  IMAD R115, R15, 0x2, R113 ;  /* 0x000000020f737824 */ /* 0x000fe200078e0271 */
[----:B------:R-:W-:-:S03]  /*1270*/  LEA.HI.X.SX32 R77, R95, R0, 0x1, P0 ;  /* 0x000000005f4d7211 */ /* 0x000fc600000f0eff */
[----:B------:R-:W-:Y:S01]  /*1280*/  IMAD R95, R15, 0x2, R115 ;  /* 0x000000020f5f7824 */ /* 0x000fe200078e0273 */
[----:B------:R-:W-:Y:S01]  /*1290*/  LEA R78, P0, R97, R4, 0x1 ;  /* 0x00000004614e7211 */ /* 0x000fe200078008ff */
[----:B------:R-:W2:Y:S02]  /*12a0*/  LDG.E.U16 R70, desc[UR60][R76.64] ;  /* 0x0000003c4c467981 */ /* 0x000ea4000c1e1500 */
[----:B------:R-:W-:Y:S01]  /*12b0*/  IMAD R117, R15, 0x2, R95 ;  /* 0x000000020f757824 */ /* 0x000fe200078e025f */
[-C--:B------:R-:W-:Y:S02]  /*12c0*/  LEA.HI.X.SX32 R83, R85, R0.reuse, 0x1, P1 ;  /* 0x0000000055537211 */ /* 0x080fe400008f0eff */
[----:B------:R-:W-:Y:S01]  /*12d0*/  LEA.HI.X.SX32 R79, R97, R0, 0x1, P0 ;  /* 0x00000000614f7211 */ /* 0x000fe200000f0eff */
[----:B------:R-:W-:Y:S01]  /*12e0*/  IMAD R119, R15, 0x2, R117 ;  /* 0x000000020f777824 */ /* 0x000fe200078e0275 */
[----:B-1----:R-:W-:Y:S01]  /*12f0*/  LEA R80, P0, R99, R4, 0x1 ;  /* 0x0000000463507211 */ /* 0x002fe200078008ff */
[----:B------:R0:W2:Y:S02]  /*1300*/  LDG.E.U16 R71, desc[UR60][R82.64] ;  /* 0x0000003c52477981 */ /* 0x0000a4000c1e1500 */
[----:B------:R-:W-:Y:S01]  /*1310*/  IMAD R121, R15, 0x2, R119 ;  /* 0x000000020f797824 */ /* 0x000fe200078e0277 */
[----:B------:R-:W-:Y:S01]  /*1320*/  LEA.HI.X.SX32 R81, R99, R0, 0x1, P0 ;  /* 0x0000000063517211 */ /* 0x000fe200000f0eff */
[----:B------:R1:W2:Y:S02]  /*1330*/  LDG.E.U16 R72, desc[UR60][R78.64] ;  /* 0x0000003c4e487981 */ /* 0x0002a4000c1e1500 */
[----:B------:R-:W-:-:S02]  /*1340*/  IMAD R123, R15, 0x2, R121 ;  /* 0x000000020f7b7824 */ /* 0x000fc400078e0279 */
[----:B------:R5:W2:Y:S01]  /*1350*/  LDG.E.U16 R73, desc[UR60][R80.64] ;  /* 0x0000003c50497981 */ /* 0x000aa2000c1e1500 */
[----:B0-----:R-:W-:Y:S01]  /*1360*/  LEA R82, P0, R87, R4, 0x1 ;  /* 0x0000000457527211 */ /* 0x001fe200078008ff */
[----:B------:R-:W-:-:S03]  /*1370*/  IMAD R125, R15, 0x2, R123 ;  /* 0x000000020f7d7824 */ /* 0x000fc600078e027b */
[----:B------:R-:W-:Y:S02]  /*1380*/  LEA.HI.X.SX32 R83, R87, R0, 0x1, P0 ;  /* 0x0000000057537211 */ /* 0x000fe400000f0eff */
[----:B------:R-:W-:-:S03]  /*1390*/  LEA R86, P0, R103, R4, 0x1 ;  /* 0x0000000467567211 */ /* 0x000fc600078008ff */
[----:B------:R0:W2:Y:S01]  /*13a0*/  LDG.E.U16 R74, desc[UR60][R82.64] ;  /* 0x0000003c524a7981 */ /* 0x0000a2000c1e1500 */
[----:B------:R-:W-:Y:S01]  /*13b0*/  LEA.HI.X.SX32 R87, R103, R0, 0x1, P0 ;  /* 0x0000000067577211 */ /* 0x000fe200000f0eff */
[----:B------:R-:W-:-:S04]  /*13c0*/  IMAD R103, R15, 0x2, R125 ;  /* 0x000000020f677824 */ /* 0x000fc800078e027d */
[----:B------:R-:W-:Y:S01]  /*13d0*/  IMAD R127, R15, 0x2, R103 ;  /* 0x000000020f7f7824 */ /* 0x000fe200078e0267 */
[----:B-1----:R-:W-:Y:S01]  /*13e0*/  LEA R78, P0, R105, R4, 0x1 ;  /* 0x00000004694e7211 */ /* 0x002fe200078008ff */
[----:B------:R1:W2:Y:S02]  /*13f0*/  LDG.E.U16 R76, desc[UR60][R86.64] ;  /* 0x0000003c564c7981 */ /* 0x0002a4000c1e1500 */
[----:B------:R-:W-:-:S04]  /*1400*/  IMAD R129, R15, 0x2, R127 ;  /* 0x000000020f817824 */ /* 0x000fc800078e027f */
[----:B------:R-:W-:-:S04]  /*1410*/  IMAD R131, R15, 0x2, R129 ;  /* 0x000000020f837824 */ /* 0x000fc800078e0281 */
[----:B------:R-:W-:-:S04]  /*1420*/  IMAD R133, R15, 0x2, R131 ;  /* 0x000000020f857824 */ /* 0x000fc800078e0283 */
[----:B------:R-:W-:-:S04]  /*1430*/  IMAD R135, R15, 0x2, R133 ;  /* 0x000000020f877824 */ /* 0x000fc800078e0285 */
[----:B------:R-:W-:Y:S01]  /*1440*/  IMAD R137, R15, 0x2, R135 ;  /* 0x000000020f897824 */ /* 0x000fe200078e0287 */
[----:B------:R-:W-:-:S03]  /*1450*/  LEA.HI.X.SX32 R79, R105, R0, 0x1, P0 ;  /* 0x00000000694f7211 */ /* 0x000fc600000f0eff */
[----:B------:R-:W-:Y:S01]  /*1460*/  IMAD R139, R15, 0x2, R137 ;  /* 0x000000020f8b7824 */ /* 0x000fe200078e0289 */
[----:B-----5:R-:W-:Y:S01]  /*1470*/  LEA R80, P0, R107, R4, 0x1 ;  /* 0x000000046b507211 */ /* 0x020fe200078008ff */
[----:B------:R5:W2:Y:S02]  /*1480*/  LDG.E.U16 R77, desc[UR60][R78.64] ;  /* 0x0000003c4e4d7981 */ /* 0x000aa4000c1e1500 */
[----:B------:R-:W-:Y:S01]  /*1490*/  IMAD R141, R15, 0x2, R139 ;  /* 0x000000020f8d7824 */ /* 0x000fe200078e028b */
[----:B------:R-:W-:Y:S02]  /*14a0*/  LEA.HI.X.SX32 R81, R107, R0, 0x1, P0 ;  /* 0x000000006b517211 */ /* 0x000fe400000f0eff */
[-C--:B0-----:R-:W-:Y:S01]  /*14b0*/  LEA R82, P0, R109, R4.reuse, 0x1 ;  /* 0x000000046d527211 */ /* 0x081fe200078008ff */
[----:B------:R-:W-:Y:S01]  /*14c0*/  IMAD R143, R15, 0x2, R141 ;  /* 0x000000020f8f7824 */ /* 0x000fe200078e028d */
[----:B------:R-:W-:Y:S02]  /*14d0*/  LEA R84, P1, R101, R4, 0x1 ;  /* 0x0000000465547211 */ /* 0x000fe400078208ff */
[----:B------:R-:W-:Y:S01]  /*14e0*/  LEA.HI.X.SX32 R83, R109, R0, 0x1, P0 ;  /* 0x000000006d537211 */ /* 0x000fe200000f0eff */
[----:B------:R-:W-:Y:S01]  /*14f0*/  IMAD R105, R15, 0x2, R143 ;  /* 0x000000020f697824 */ /* 0x000fe200078e028f */
[----:B-1----:R-:W-:-:S02]  /*1500*/  LEA R86, P0, R91, R4, 0x1 ;  /* 0x000000045b567211 */ /* 0x002fc400078008ff */
[-C--:B------:R-:W-:Y:S01]  /*1510*/  LEA.HI.X.SX32 R85, R101, R0.reuse, 0x1, P1 ;  /* 0x0000000065557211 */ /* 0x080fe200008f0eff */
[----:B------:R-:W-:Y:S01]  /*1520*/  IMAD R145, R15, 0x2, R105 ;  /* 0x000000020f917824 */ /* 0x000fe200078e0269 */
[----:B------:R-:W-:Y:S01]  /*1530*/  LEA.HI.X.SX32 R87, R91, R0, 0x1, P0 ;  /* 0x000000005b577211 */ /* 0x000fe200000f0eff */
[----:B------:R-:W2:Y:S01]  /*1540*/  LDG.E.U16 R92, desc[UR60][R82.64] ;  /* 0x0000003c525c7981 */ /* 0x000ea2000c1e1500 */
[-C--:B-----5:R-:W-:Y:S01]  /*1550*/  LEA R78, P0, R113, R4.reuse, 0x1 ;  /* 0x00000004714e7211 */ /* 0x0a0fe200078008ff */
[----:B------:R-:W-:Y:S01]  /*1560*/  IMAD R147, R15, 0x2, R145 ;  /* 0x000000020f937824 */ /* 0x000fe200078e0291 */
[----:B------:R-:W-:Y:S01]  /*1570*/  LEA R88, P1, R89, R4, 0x1 ;  /* 0x0000000459587211 */ /* 0x000fe200078208ff */
[----:B------:R-:W5:Y:S01]  /*1580*/  LDG.E.U16 R75, desc[UR60][R84.64] ;  /* 0x0000003c544b7981 */ /* 0x000f62000c1e1500 */
[-C--:B------:R-:W-:Y:S01]  /*1590*/  LEA.HI.X.SX32 R79, R113, R0.reuse, 0x1, P0 ;  /* 0x00000000714f7211 */ /* 0x080fe200000f0eff */
[----:B------:R-:W-:Y:S01]  /*15a0*/  IMAD R149, R15, 0x2, R147 ;  /* 0x000000020f957824 */ /* 0x000fe200078e0293 */
[----:B------:R-:W-:Y:S01]  /*15b0*/  LEA.HI.X.SX32 R89, R89, R0, 0x1, P1 ;  /* 0x0000000059597211 */ /* 0x000fe200008f0eff */
[----:B------:R-:W5:Y:S01]  /*15c0*/  LDG.E.U16 R93, desc[UR60][R86.64] ;  /* 0x0000003c565d7981 */ /* 0x000f62000c1e1500 */
[----:B------:R-:W-:-:S03]  /*15d0*/  LEA R90, P1, R111, R4, 0x1 ;  /* 0x000000046f5a7211 */ /* 0x000fc600078208ff */
[----:B------:R0:W5:Y:S01]  /*15e0*/  LDG.E.U16 R84, desc[UR60][R80.64] ;  /* 0x0000003c50547981 */ /* 0x000162000c1e1500 */
[----:B------:R-:W-:Y:S01]  /*15f0*/  IMAD R109, R15, 0x2, R149 ;  /* 0x000000020f6d7824 */ /* 0x000fe200078e0295 */
[----:B------:R-:W-:Y:S02]  /*1600*/  LEA.HI.X.SX32 R91, R111, R0, 0x1, P1 ;  /* 0x000000006f5b7211 */ /* 0x000fe400008f0eff */
[----:B------:R1:W5:Y:S04]  /*1610*/  LDG.E.U16 R85, desc[UR60][R88.64] ;  /* 0x0000003c58557981 */ /* 0x000368000c1e1500 */
[----:B------:R3:W5:Y:S01]  /*1620*/  LDG.E.U16 R96, desc[UR60][R78.64] ;  /* 0x0000003c4e607981 */ /* 0x000762000c1e1500 */
[-C--:B0-----:R-:W-:Y:S02]  /*1630*/  LEA R80, P0, R115, R4.reuse, 0x1 ;  /* 0x0000000473507211 */ /* 0x081fe400078008ff */
[----:B------:R-:W-:Y:S01]  /*1640*/  LEA R86, P1, R117, R4, 0x1 ;  /* 0x0000000475567211 */ /* 0x000fe200078208ff */
[----:B------:R0:W5:Y:S01]  /*1650*/  LDG.E.U16 R97, desc[UR60][R90.64] ;  /* 0x0000003c5a617981 */ /* 0x000162000c1e1500 */
[----:B------:R-:W-:-:S02]  /*1660*/  LEA.HI.X.SX32 R81, R115, R0, 0x1, P0 ;  /* 0x0000000073517211 */ /* 0x000fc400000f0eff */
[----:B------:R-:W-:Y:S02]  /*1670*/  LEA R82, P0, R95, R4, 0x1 ;  /* 0x000000045f527211 */ /* 0x000fe400078008ff */
[-C--:B------:R-:W-:Y:S01]  /*1680*/  LEA.HI.X.SX32 R87, R117, R0.reuse, 0x1, P1 ;  /* 0x0000000075577211 */ /* 0x080fe200008f0eff */
[----:B------:R0:W5:Y:S01]  /*1690*/  LDG.E.U16 R98, desc[UR60][R80.64] ;  /* 0x0000003c50627981 */ /* 0x000162000c1e1500 */
[----:B------:R-:W-:Y:S01]  /*16a0*/  LEA.HI.X.SX32 R83, R95, R0, 0x1, P0 ;  /* 0x000000005f537211 */ /* 0x000fe200000f0eff */
[----:B------:R-:W-:Y:S01]  /*16b0*/  IMAD R95, R15, 0x2, R109 ;  /* 0x000000020f5f7824 */ /* 0x000fe200078e026d */
[----:B-1----:R-:W-:Y:S01]  /*16c0*/  LEA R88, P0, R119, R4, 0x1 ;  /* 0x0000000477587211 */ /* 0x002fe200078008ff */
[----:B------:R-:W5:Y:S02]  /*16d0*/  LDG.E.U16 R101, desc[UR60][R86.64] ;  /* 0x0000003c56657981 */ /* 0x000f64000c1e1500 */
[----:B------:R-:W-:Y:S01]  /*16e0*/  IMAD R117, R15, 0x2, R95 ;  /* 0x000000020f757824 */ /* 0x000fe200078e025f */
[----:B------:R-:W-:Y:S01]  /*16f0*/  LEA.HI.X.SX32 R89, R119, R0, 0x1, P0 ;  /* 0x0000000077597211 */ /* 0x000fe200000f0eff */
[----:B------:R1:W5:Y:S01]  /*1700*/  LDG.E.U16 R99, desc[UR60][R82.64] ;  /* 0x0000003c52637981 */ /* 0x000362000c1e1500 */
[-C--:B---3--:R-:W-:Y:S01]  /*1710*/  LEA R78, P0, R121, R4.reuse, 0x1 ;  /* 0x00000004794e7211 */ /* 0x088fe200078008ff */
[----:B------:R-:W-:Y:S01]  /*1720*/  IMAD R119, R15, 0x2, R117 ;  /* 0x000000020f777824 */ /* 0x000fe200078e0275 */
[----:B0-----:R-:W-:Y:S01]  /*1730*/  LEA R90, P1, R125, R4, 0x1 ;  /* 0x000000047d5a7211 */ /* 0x001fe200078208ff */
[----:B------:R0:W3:Y:S01]  /*1740*/  LDG.E.U16 R100, desc[UR60][R88.64] ;  /* 0x0000003c58647981 */ /* 0x0000e2000c1e1500 */
[----:B------:R-:W-:-:S02]  /*1750*/  LEA.HI.X.SX32 R79, R121, R0, 0x1, P0 ;  /* 0x00000000794f7211 */ /* 0x000fc400000f0eff */
[----:B------:R-:W-:Y:S01]  /*1760*/  LEA R80, P0, R123, R4, 0x1 ;  /* 0x000000047b507211 */ /* 0x000fe200078008ff */
[----:B------:R-:W-:Y:S01]  /*1770*/  IMAD R113, R15, 0x2, R119 ;  /* 0x000000020f717824 */ /* 0x000fe200078e0277 */
[-C--:B------:R-:W-:Y:S01]  /*1780*/  LEA.HI.X.SX32 R91, R125, R0.reuse, 0x1, P1 ;  /* 0x000000007d5b7211 */ /* 0x080fe200008f0eff */
[----:B------:R0:W3:Y:S01]  /*1790*/  LDG.E.U16 R104, desc[UR60][R78.64] ;  /* 0x0000003c4e687981 */ /* 0x0000e2000c1e1500 */
[----:B------:R-:W-:Y:S01]  /*17a0*/  LEA.HI.X.SX32 R81, R123, R0, 0x1, P0 ;  /* 0x000000007b517211 */ /* 0x000fe200000f0eff */
[----:B------:R-:W-:Y:S01]  /*17b0*/  IMAD R121, R15, 0x2, R113 ;  /* 0x000000020f797824 */ /* 0x000fe200078e0271 */
[C---:B-1----:R-:W-:Y:S01]  /*17c0*/  LEA R82, P0, R103.reuse, R4, 0x1 ;  /* 0x0000000467527211 */ /* 0x042fe200078008ff */
[----:B------:R1:W3:Y:S03]  /*17d0*/  LDG.E.U16 R107, desc[UR60][R90.64] ;  /* 0x0000003c5a6b7981 */ /* 0x0002e6000c1e1500 */
[----:B------:R-:W-:Y:S01]  /*17e0*/  LEA.HI.X.SX32 R83, R103, R0, 0x1, P0 ;  /* 0x0000000067537211 */ /* 0x000fe200000f0eff */
[----:B------:R-:W-:Y:S01]  /*17f0*/  IMAD R103, R15, 0x2, R121 ;  /* 0x000000020f677824 */ /* 0x000fe200078e0279 */
[----:B------:R-:W-:Y:S01]  /*1800*/  LEA R86, P0, R127, R4, 0x1 ;  /* 0x000000047f567211 */ /* 0x000fe200078008ff */
[----:B------:R-:W3:Y:S02]  /*1810*/  LDG.E.U16 R106, desc[UR60][R80.64] ;  /* 0x0000003c506a7981 */ /* 0x000ee4000c1e1500 */
[----:B------:R-:W-:Y:S01]  /*1820*/  IMAD R123, R15, 0x2, R103 ;  /* 0x000000020f7b7824 */ /* 0x000fe200078e0267 */
[----:B------:R-:W-:Y:S01]  /*1830*/  LEA.HI.X.SX32 R87, R127, R0, 0x1, P0 ;  /* 0x000000007f577211 */ /* 0x000fe200000f0eff */
[----:B------:R1:W3:Y:S02]  /*1840*/  LDG.E.U16 R108, desc[UR60][R82.64] ;  /* 0x0000003c526c7981 */ /* 0x0002e4000c1e1500 */
[----:B------:R-:W-:Y:S01]  /*1850*/  IMAD R125, R15, 0x2, R123 ;  /* 0x000000020f7d7824 */ /* 0x000fe200078e027b */
[-C--:B0-----:R-:W-:Y:S01]  /*1860*/  LEA R88, P0, R129, R4.reuse, 0x1 ;  /* 0x0000000481587211 */ /* 0x081fe200078008ff */
[----:B------:R0:W3:Y:S02]  /*1870*/  LDG.E.U16 R110, desc[UR60][R86.64] ;  /* 0x0000003c566e7981 */ /* 0x0000e4000c1e1500 */
[----:B------:R-:W-:Y:S01]  /*1880*/  IMAD R127, R15, 0x2, R125 ;  /* 0x000000020f7f7824 */ /* 0x000fe200078e027d */
[----:B------:R-:W-:-:S02]  /*1890*/  LEA R78, P1, R131, R4, 0x1 ;  /* 0x00000004834e7211 */ /* 0x000fc400078208ff */
[----:B------:R-:W-:Y:S01]  /*18a0*/  LEA.HI.X.SX32 R89, R129, R0, 0x1, P0 ;  /* 0x0000000081597211 */ /* 0x000fe200000f0eff */
[----:B------:R-:W-:Y:S01]  /*18b0*/  IMAD R129, R15, 0x2, R127 ;  /* 0x000000020f817824 */ /* 0x000fe200078e027f */
[----:B-1----:R-:W-:Y:S02]  /*18c0*/  LEA R90, P0, R133, R4, 0x1 ;  /* 0x00000004855a7211 */ /* 0x002fe400078008ff */
[-C--:B------:R-:W-:Y:S01]  /*18d0*/  LEA.HI.X.SX32 R79, R131, R0.reuse, 0x1, P1 ;  /* 0x00000000834f7211 */ /* 0x080fe200008f0eff */
[----:B------:R-:W-:Y:S01]  /*18e0*/  IMAD R131, R15, 0x2, R129 ;  /* 0x000000020f837824 */ /* 0x000fe200078e0281 */
[----:B------:R-:W-:Y:S01]  /*18f0*/  LEA.HI.X.SX32 R91, R133, R0, 0x1, P0 ;  /* 0x00000000855b7211 */ /* 0x000fe200000f0eff */
[----:B------:R-:W3:Y:S01]  /*1900*/  LDG.E.U16 R111, desc[UR60][R88.64] ;  /* 0x0000003c586f7981 */ /* 0x000ee2000c1e1500 */
[-C--:B------:R-:W-:Y:S01]  /*1910*/  LEA R82, P0, R135, R4.reuse, 0x1 ;  /* 0x0000000487527211 */ /* 0x080fe200078008ff */
[----:B------:R-:W-:Y:S01]  /*1920*/  IMAD R133, R15, 0x2, R131 ;  /* 0x000000020f857824 */ /* 0x000fe200078e0283 */
[----:B------:R-:W-:Y:S01]  /*1930*/  LEA R80, P1, R139, R4, 0x1 ;  /* 0x000000048b507211 */ /* 0x000fe200078208ff */
[----:B------:R1:W3:Y:S01]  /*1940*/  LDG.E.U16 R115, desc[UR60][R78.64] ;  /* 0x0000003c4e737981 */ /* 0x0002e2000c1e1500 */
[----:B------:R-:W-:Y:S01]  /*1950*/  LEA.HI.X.SX32 R83, R135, R0, 0x1, P0 ;  /* 0x0000000087537211 */ /* 0x000fe200000f0eff */
[----:B------:R-:W-:Y:S01]  /*1960*/  IMAD R135, R15, 0x2, R133 ;  /* 0x000000020f877824 */ /* 0x000fe200078e0285 */
[----:B0-----:R-:W-:Y:S01]  /*1970*/  LEA R86, P0, R137, R4, 0x1 ;  /* 0x0000000489567211 */ /* 0x001fe200078008ff */
[----:B------:R0:W3:Y:S02]  /*1980*/  LDG.E.U16 R112, desc[UR60][R90.64] ;  /* 0x0000003c5a707981 */ /* 0x0000e4000c1e1500 */
[----:B------:R-:W-:Y:S01]  /*1990*/  IMAD R151, R15, 0x2, R135 ;  /* 0x000000020f977824 */ /* 0x000fe200078e0287 */
[----:B------:R-:W-:Y:S01]  /*19a0*/  LEA.HI.X.SX32 R87, R137, R0, 0x1, P0 ;  /* 0x0000000089577211 */ /* 0x000fe200000f0eff */
[----:B------:R0:W3:Y:S02]  /*19b0*/  LDG.E.U16 R114, desc[UR60][R82.64] ;  /* 0x0000003c52727981 */ /* 0x0000e4000c1e1500 */
[----:B------:R-:W-:Y:S01]  /*19c0*/  IMAD R137, R15, 0x2, R151 ;  /* 0x000000020f897824 */ /* 0x000fe200078e0297 */
[----:B-1----:R-:W-:Y:S01]  /*19d0*/  LEA R78, P0, R141, R4, 0x1 ;  /* 0x000000048d4e7211 */ /* 0x002fe200078008ff */
[----:B------:R-:W3:Y:S01]  /*19e0*/  LDG.E.U16 R116, desc[UR60][R86.64] ;  /* 0x0000003c56747981 */ /* 0x000ee2000c1e1500 */
[-C--:B------:R-:W-:Y:S01]  /*19f0*/  LEA.HI.X.SX32 R81, R139, R0.reuse, 0x1, P1 ;  /* 0x000000008b517211 */ /* 0x080fe200008f0eff */
[----:B------:R-:W-:Y:S01]  /*1a00*/  IMAD R139, R15, 0x2, R137 ;  /* 0x000000020f8b7824 */ /* 0x000fe200078e0289 */
[----:B------:R-:W-:-:S02]  /*1a10*/  LEA.HI.X.SX32 R79, R141, R0, 0x1, P0 ;  /* 0x000000008d4f7211 */ /* 0x000fc400000f0eff */
[-C--:B------:R-:W-:Y:S01]  /*1a20*/  LEA R88, P0, R145, R4.reuse, 0x1 ;  /* 0x0000000491587211 */ /* 0x080fe200078008ff */
[----:B------:R-:W-:Y:S01]  /*1a30*/  IMAD R141, R15, 0x2, R139 ;  /* 0x000000020f8d7824 */ /* 0x000fe200078e028b */
[----:B0-----:R-:W-:Y:S01]  /*1a40*/  LEA R90, P1, R121, R4, 0x1 ;  /* 0x00000004795a7211 */ /* 0x001fe200078208ff */
[----:B------:R0:W3:Y:S01]  /*1a50*/  LDG.E.U16 R157, desc[UR60][R80.64] ;  /* 0x0000003c509d7981 */ /* 0x0000e2000c1e1500 */
[----:B------:R-:W-:Y:S01]  /*1a60*/  LEA.HI.X.SX32 R89, R145, R0, 0x1, P0 ;  /* 0x0000000091597211 */ /* 0x000fe200000f0eff */
[----:B------:R-:W-:Y:S01]  /*1a70*/  IMAD R145, R15, 0x2, R141 ;  /* 0x000000020f917824 */ /* 0x000fe200078e028d */
[----:B------:R-:W-:Y:S01]  /*1a80*/  LEA R82, P0, R95, R4, 0x1 ;  /* 0x000000045f527211 */ /* 0x000fe200078008ff */
[----:B------:R1:W3:Y:S02]  /*1a90*/  LDG.E.U16 R118, desc[UR60][R78.64] ;  /* 0x0000003c4e767981 */ /* 0x0002e4000c1e1500 */
[----:B------:R-:W-:Y:S01]  /*1aa0*/  IMAD R153, R15, 0x2, R145 ;  /* 0x000000020f997824 */ /* 0x000fe200078e0291 */
[----:B------:R-:W-:Y:S01]  /*1ab0*/  LEA.HI.X.SX32 R83, R95, R0, 0x1, P0 ;  /* 0x000000005f537211 */ /* 0x000fe200000f0eff */
[----:B------:R1:W3:Y:S02]  /*1ac0*/  LDG.E.U16 R159, desc[UR60][R88.64] ;  /* 0x0000003c589f7981 */ /* 0x0002e4000c1e1500 */
[----:B------:R-:W-:Y:S01]  /*1ad0*/  IMAD R155, R15, 0x2, R153 ;  /* 0x000000020f9b7824 */ /* 0x000fe200078e0299 */
[----:B0-----:R-:W-:Y:S01]  /*1ae0*/  LEA R80, P0, R127, R4, 0x1 ;  /* 0x000000047f507211 */ /* 0x001fe200078008ff */
[----:B------:R0:W3:Y:S02]  /*1af0*/  LDG.E.U16 R161, desc[UR60][R82.64] ;  /* 0x0000003c52a17981 */ /* 0x0000e4000c1e1500 */
[----:B------:R-:W-:Y:S01]  /*1b00*/  IMAD R95, R15, 0x2, R155 ;  /* 0x000000020f5f7824 */ /* 0x000fe200078e029b */
[----:B------:R-:W-:-:S02]  /*1b10*/  LEA.HI.X.SX32 R91, R121, R0, 0x1, P1 ;  /* 0x00000000795b7211 */ /* 0x000fc400008f0eff */
[----:B------:R-:W-:Y:S01]  /*1b20*/  LEA.HI.X.SX32 R81, R127, R0, 0x1, P0 ;  /* 0x000000007f517211 */ /* 0x000fe200000f0eff */
[----:B------:R-:W-:Y:S01]  /*1b30*/  IMAD R121, R15, 0x2, R95 ;  /* 0x000000020f797824 */ /* 0x000fe200078e025f */
[----:B------:R-:W-:Y:S01]  /*1b40*/  LEA R86, P0, R135, R4, 0x1 ;  /* 0x0000000487567211 */ /* 0x000fe200078008ff */
[----:B------:R0:W3:Y:S02]  /*1b50*/  LDG.E.U16 R163, desc[UR60][R90.64] ;  /* 0x0000003c5aa37981 */ /* 0x0000e4000c1e1500 */
[----:B------:R-:W-:Y:S01]  /*1b60*/  IMAD R127, R15, 0x2, R121 ;  /* 0x000000020f7f7824 */ /* 0x000fe200078e0279 */
[----:B------:R-:W-:Y:S01]  /*1b70*/  LEA.HI.X.SX32 R87, R135, R0, 0x1, P0 ;  /* 0x0000000087577211 */ /* 0x000fe200000f0eff */
[----:B------:R4:W3:Y:S01]  /*1b80*/  LDG.E.U16 R165, desc[UR60][R80.64] ;  /* 0x0000003c50a57981 */ /* 0x0008e2000c1e1500 */
[-C--:B-1----:R-:W-:Y:S01]  /*1b90*/  LEA R78, P1, R141, R4.reuse, 0x1 ;  /* 0x000000048d4e7211 */ /* 0x082fe200078208ff */
[----:B------:R-:W-:Y:S01]  /*1ba0*/  IMAD R135, R15, 0x2, R127 ;  /* 0x000000020f877824 */ /* 0x000fe200078e027f */
[----:B------:R-:W-:Y:S01]  /*1bb0*/  LEA R88, P0, R95, R4, 0x1 ;  /* 0x000000045f587211 */ /* 0x000fe200078008ff */
[----:B------:R-:W3:Y:S01]  /*1bc0*/  LDG.E.U16 R167, desc[UR60][R86.64] ;  /* 0x0000003c56a77981 */ /* 0x000ee2000c1e1500 */
[-C--:B------:R-:W-:Y:S01]  /*1bd0*/  LEA.HI.X.SX32 R79, R141, R0.reuse, 0x1, P1 ;  /* 0x000000008d4f7211 */ /* 0x080fe200008f0eff */
[----:B------:R-:W-:Y:S01]  /*1be0*/  IMAD R141, R15, 0x2, R135 ;  /* 0x000000020f8d7824 */ /* 0x000fe200078e0287 */
[----:B------:R-:W-:-:S02]  /*1bf0*/  LEA.HI.X.SX32 R89, R95, R0, 0x1, P0 ;  /* 0x000000005f597211 */ /* 0x000fc400000f0eff */
[-C--:B0-----:R-:W-:Y:S01]  /*1c00*/  LEA R82, P0, R143, R4.reuse, 0x1 ;  /* 0x000000048f527211 */ /* 0x081fe200078008ff */
[----:B------:R0:W3:Y:S01]  /*1c10*/  LDG.E.U16 R169, desc[UR60][R78.64] ;  /* 0x0000003c4ea97981 */ /* 0x0000e2000c1e1500 */
[----:B------:R-:W-:Y:S02]  /*1c20*/  LEA R90, P1, R141, R4, 0x1 ;  /* 0x000000048d5a7211 */ /* 0x000fe400078208ff */
[----:B------:R-:W-:Y:S01]  /*1c30*/  LEA.HI.X.SX32 R83, R143, R0, 0x1, P0 ;  /* 0x000000008f537211 */ /* 0x000fe200000f0eff */
[----:B------:R1:W3:Y:S01]  /*1c40*/  LDG.E.U16 R171, desc[UR60][R88.64] ;  /* 0x0000003c58ab7981 */ /* 0x0002e2000c1e1500 */
[----:B------:R-:W-:Y:S02]  /*1c50*/  LEA R94, P0, R117, R4, 0x1 ;  /* 0x00000004755e7211 */ /* 0x000fe400078008ff */
[-C--:B------:R-:W-:Y:S01]  /*1c60*/  LEA.HI.X.SX32 R91, R141, R0.reuse, 0x1, P1 ;  /* 0x000000008d5b7211 */ /* 0x080fe200008f0eff */
[----:B------:R1:W3:Y:S01]  /*1c70*/  LDG.E.U16 R120, desc[UR60][R82.64] ;  /* 0x0000003c52787981 */ /* 0x0002e2000c1e1500 */
[----:B------:R-:W-:-:S02]  /*1c80*/  LEA.HI.X.SX32 R95, R117, R0, 0x1, P0 ;  /* 0x00000000755f7211 */ /* 0x000fc400000f0eff */
[-C--:B----4-:R-:W-:Y:S01]  /*1c90*/  LEA R80, P1, R147, R4.reuse, 0x1 ;  /* 0x0000000493507211 */ /* 0x090fe200078208ff */
[----:B------:R4:W3:Y:S01]  /*1ca0*/  LDG.E.U16 R143, desc[UR60][R90.64] ;  /* 0x0000003c5a8f7981 */ /* 0x0008e2000c1e1500 */
[----:B0-----:R-:W-:Y:S02]  /*1cb0*/  LEA R78, P0, R129, R4, 0x1 ;  /* 0x00000004814e7211 */ /* 0x001fe400078008ff */
[-C--:B------:R-:W-:Y:S01]  /*1cc0*/  LEA.HI.X.SX32 R81, R147, R0.reuse, 0x1, P1 ;  /* 0x0000000093517211 */ /* 0x080fe200008f0eff */
[----:B------:R-:W3:Y:S01]  /*1cd0*/  LDG.E.U16 R122, desc[UR60][R94.64] ;  /* 0x0000003c5e7a7981 */ /* 0x000ee2000c1e1500 */
[----:B------:R-:W-:Y:S02]  /*1ce0*/  LEA.HI.X.SX32 R79, R129, R0, 0x1, P0 ;  /* 0x00000000814f7211 */ /* 0x000fe400000f0eff */
[-C--:B------:R-:W-:Y:S01]  /*1cf0*/  LEA R86, P1, R103, R4.reuse, 0x1 ;  /* 0x0000000467567211 */ /* 0x080fe200078208ff */
[----:B------:R-:W-:Y:S01]  /*1d00*/  IMAD R141, R15, 0x2, R141 ;  /* 0x000000020f8d7824 */ /* 0x000fe200078e028d */
[----:B-1----:R-:W-:Y:S01]  /*1d10*/  LEA R88, P0, R151, R4, 0x1 ;  /* 0x0000000497587211 */ /* 0x002fe200078008ff */
[----:B------:R-:W3:Y:S01]  /*1d20*/  LDG.E.U16 R117, desc[UR60][R80.64] ;  /* 0x0000003c50757981 */ /* 0x000ee2000c1e1500 */
[----:B------:R-:W-:-:S02]  /*1d30*/  LEA.HI.X.SX32 R87, R103, R0, 0x1, P1 ;  /* 0x0000000067577211 */ /* 0x000fc400008f0eff */
[----:B------:R-:W-:Y:S01]  /*1d40*/  LEA.HI.X.SX32 R89, R151, R0, 0x1, P0 ;  /* 0x0000000097597211 */ /* 0x000fe200000f0eff */
[----:B------:R-:W3:Y:S01]  /*1d50*/  LDG.E.U16 R126, desc[UR60][R78.64] ;  /* 0x0000003c4e7e7981 */ /* 0x000ee2000c1e1500 */
[----:B------:R-:W-:-:S03]  /*1d60*/  LEA R82, P0, R121, R4, 0x1 ;  /* 0x0000000479527211 */ /* 0x000fc600078008ff */
[----:B------:R0:W3:Y:S01]  /*1d70*/  LDG.E.U16 R124, desc[UR60][R86.64] ;  /* 0x0000003c567c7981 */ /* 0x0000e2000c1e1500 */
[----:B------:R-:W-:Y:S02]  /*1d80*/  LEA.HI.X.SX32 R83, R121, R0, 0x1, P0 ;  /* 0x0000000079537211 */ /* 0x000fe400000f0eff */
[-C--:B----4-:R-:W-:Y:S01]  /*1d90*/  LEA R90, P1, R145, R4.reuse, 0x1 ;  /* 0x00000004915a7211 */ /* 0x090fe200078208ff */
[----:B------:R1:W4:Y:S01]  /*1da0*/  LDG.E.U16 R129, desc[UR60][R88.64] ;  /* 0x0000003c58817981 */ /* 0x000322000c1e1500 */
[----:B0-----:R-:W-:-:S03]  /*1db0*/  LEA R86, P0, R149, R4, 0x1 ;  /* 0x0000000495567211 */ /* 0x001fc600078008ff */
[----:B------:R0:W4:Y:S01]  /*1dc0*/  LDG.E.U16 R134, desc[UR60][R82.64] ;  /* 0x0000003c52867981 */ /* 0x000122000c1e1500 */
[----:B------:R-:W-:Y:S02]  /*1dd0*/  LEA.HI.X.SX32 R87, R149, R0, 0x1, P0 ;  /* 0x0000000095577211 */ /* 0x000fe400000f0eff */
[----:B------:R-:W-:Y:S02]  /*1de0*/  LEA R94, P0, R123, R4, 0x1 ;  /* 0x000000047b5e7211 */ /* 0x000fe400078008ff */
[----:B------:R-:W-:Y:S02]  /*1df0*/  LEA.HI.X.SX32 R91, R145, R0, 0x1, P1 ;  /* 0x00000000915b7211 */ /* 0x000fe400008f0eff */
[----:B------:R-:W-:Y:S02]  /*1e00*/  LEA R80, P1, R141, R4, 0x1 ;  /* 0x000000048d507211 */ /* 0x000fe400078208ff */
[----:B------:R-:W-:Y:S01]  /*1e10*/  LEA.HI.X.SX32 R95, R123, R0, 0x1, P0 ;  /* 0x000000007b5f7211 */ /* 0x000fe200000f0eff */
[----:B------:R-:W4:Y:S01]  /*1e20*/  LDG.E.U16 R132, desc[UR60][R90.64] ;  /* 0x0000003c5a847981 */ /* 0x000f22000c1e1500 */
[----:B-1----:R-:W-:-:S02]  /*1e30*/  LEA R88, P0, R137, R4, 0x1 ;  /* 0x0000000489587211 */ /* 0x002fc400078008ff */
[----:B------:R-:W-:Y:S01]  /*1e40*/  LEA.HI.X.SX32 R81, R141, R0, 0x1, P1 ;  /* 0x000000008d517211 */ /* 0x000fe200008f0eff */
[----:B------:R-:W-:Y:S01]  /*1e50*/  IMAD R141, R15, 0x2, R141 ;  /* 0x000000020f8d7824 */ /* 0x000fe200078e028d */
[----:B------:R-:W-:Y:S01]  /*1e60*/  LEA R78, P1, R119, R4, 0x1 ;  /* 0x00000004774e7211 */ /* 0x000fe200078208ff */
[----:B------:R-:W4:Y:S01]  /*1e70*/  LDG.E.U16 R123, desc[UR60][R94.64] ;  /* 0x0000003c5e7b7981 */ /* 0x000f22000c1e1500 */
[----:B------:R-:W-:Y:S02]  /*1e80*/  LEA.HI.X.SX32 R89, R137, R0, 0x1, P0 ;  /* 0x0000000089597211 */ /* 0x000fe400000f0eff */
[----:B0-----:R-:W-:Y:S01]  /*1e90*/  LEA R82, P0, R153, R4, 0x1 ;  /* 0x0000000499527211 */ /* 0x001fe200078008ff */
[----:B------:R-:W4:Y:S01]  /*1ea0*/  LDG.E.U16 R136, desc[UR60][R80.64] ;  /* 0x0000003c50887981 */ /* 0x000f22000c1e1500 */
[-C--:B------:R-:W-:Y:S02]  /*1eb0*/  LEA.HI.X.SX32 R79, R119, R0.reuse, 0x1, P1 ;  /* 0x00000000774f7211 */ /* 0x080fe400008f0eff */
[----:B------:R-:W-:Y:S01]  /*1ec0*/  LEA.HI.X.SX32 R83, R153, R0, 0x1, P0 ;  /* 0x0000000099537211 */ /* 0x000fe200000f0eff */
[----:B------:R0:W4:Y:S01]  /*1ed0*/  LDG.E.U16 R119, desc[UR60][R86.64] ;  /* 0x0000003c56777981 */ /* 0x000122000c1e1500 */
[----:B------:R-:W-:Y:S01]  /*1ee0*/  LEA R102, P1, R131, R4, 0x1 ;  /* 0x0000000483667211 */ /* 0x000fe200078208ff */
[----:B------:R-:W-:-:S02]  /*1ef0*/  IMAD R15, R15, 0x2, R141 ;  /* 0x000000020f0f7824 */ /* 0x000fc400078e028d */
[----:B------:R1:W4:Y:S01]  /*1f00*/  LDG.E.U16 R121, desc[UR60][R78.64] ;  /* 0x0000003c4e797981 */ /* 0x000322000c1e1500 */
[----:B------:R-:W-:-:S03]  /*1f10*/  LEA.HI.X.SX32 R103, R131, R0, 0x1, P1 ;  /* 0x0000000083677211 */ /* 0x000fc600008f0eff */
[----:B------:R1:W4:Y:S01]  /*1f20*/  LDG.E.U16 R130, desc[UR60][R88.64] ;  /* 0x0000003c58827981 */ /* 0x000322000c1e1500 */
[-C--:B0-----:R-:W-:Y:S02]  /*1f30*/  LEA R86, P0, R141, R4.reuse, 0x1 ;  /* 0x000000048d567211 */ /* 0x081fe400078008ff */
[----:B------:R-:W-:Y:S01]  /*1f40*/  LEA R80, P1, R127, R4, 0x1 ;  /* 0x000000047f507211 */ /* 0x000fe200078208ff */
[----:B------:R-:W4:Y:S01]  /*1f50*/  LDG.E.U16 R128, desc[UR60][R102.64] ;  /* 0x0000003c66807981 */ /* 0x000f22000c1e1500 */
[----:B------:R-:W-:Y:S02]  /*1f60*/  LEA.HI.X.SX32 R87, R141, R0, 0x1, P0 ;  /* 0x000000008d577211 */ /* 0x000fe400000f0eff */
[----:B-1----:R-:W-:Y:S02]  /*1f70*/  LEA R78, P0, R105, R4, 0x1 ;  /* 0x00000004694e7211 */ /* 0x002fe400078008ff */
[-C--:B------:R-:W-:Y:S01]  /*1f80*/  LEA.HI.X.SX32 R81, R127, R0.reuse, 0x1, P1 ;  /* 0x000000007f517211 */ /* 0x080fe200008f0eff */
[----:B------:R-:W4:Y:S01]  /*1f90*/  LDG.E.U16 R137, desc[UR60][R86.64] ;  /* 0x0000003c56897981 */ /* 0x000f22000c1e1500 */
[----:B------:R-:W-:-:S02]  /*1fa0*/  LEA.HI.X.SX32 R79, R105, R0, 0x1, P0 ;  /* 0x00000000694f7211 */ /* 0x000fc400000f0eff */
[-C--:B------:R-:W-:Y:S01]  /*1fb0*/  LEA R90, P1, R15, R4.reuse, 0x1 ;  /* 0x000000040f5a7211 */ /* 0x080fe200078208ff */
[----:B------:R0:W4:Y:S01]  /*1fc0*/  LDG.E.U16 R127, desc[UR60][R82.64] ;  /* 0x0000003c527f7981 */ /* 0x000122000c1e1500 */
[----:B------:R-:W-:Y:S02]  /*1fd0*/  LEA R94, P0, R109, R4, 0x1 ;  /* 0x000000046d5e7211 */ /* 0x000fe400078008ff */
[-C--:B------:R-:W-:Y:S01]  /*1fe0*/  LEA.HI.X.SX32 R91, R15, R0.reuse, 0x1, P1 ;  /* 0x000000000f5b7211 */ /* 0x080fe200008f0eff */
[----:B------:R1:W4:Y:S01]  /*1ff0*/  LDG.E.U16 R131, desc[UR60][R80.64] ;  /* 0x0000003c50837981 */ /* 0x000322000c1e1500 */
[----:B------:R-:W-:Y:S02]  /*2000*/  LEA.HI.X.SX32 R95, R109, R0, 0x1, P0 ;  /* 0x000000006d5f7211 */ /* 0x000fe400000f0eff */
[-C--:B------:R-:W-:Y:S01]  /*2010*/  LEA R88, P1, R113, R4.reuse, 0x1 ;  /* 0x0000000471587211 */ /* 0x080fe200078208ff */
[----:B------:R1:W4:Y:S01]  /*2020*/  LDG.E.U16 R105, desc[UR60][R90.64] ;  /* 0x0000003c5a697981 */ /* 0x000322000c1e1500 */
[----:B0-----:R-:W-:-:S02]  /*2030*/  LEA R82, P0, R125, R4, 0x1 ;  /* 0x000000047d527211 */ /* 0x001fc400078008ff */
[-C--:B------:R-:W-:Y:S01]  /*2040*/  LEA.HI.X.SX32 R89, R113, R0.reuse, 0x1, P1 ;  /* 0x0000000071597211 */ /* 0x080fe200008f0eff */
[----:B------:R0:W4:Y:S01]  /*2050*/  LDG.E.U16 R78, desc[UR60][R78.64] ;  /* 0x0000003c4e4e7981 */ /* 0x000122000c1e1500 */
[----:B------:R-:W-:Y:S02]  /*2060*/  LEA.HI.X.SX32 R83, R125, R0, 0x1, P0 ;  /* 0x000000007d537211 */ /* 0x000fe400000f0eff */
[-C--:B-1----:R-:W-:Y:S01]  /*2070*/  LEA R80, P0, R133, R4.reuse, 0x1 ;  /* 0x0000000485507211 */ /* 0x082fe200078008ff */
[----:B------:R-:W4:Y:S01]  /*2080*/  LDG.E.U16 R94, desc[UR60][R94.64] ;  /* 0x0000003c5e5e7981 */ /* 0x000f22000c1e1500 */
[----:B------:R-:W-:Y:S02]  /*2090*/  LEA R86, P1, R139, R4, 0x1 ;  /* 0x000000048b567211 */ /* 0x000fe400078208ff */
[-C--:B------:R-:W-:Y:S01]  /*20a0*/  LEA.HI.X.SX32 R81, R133, R0.reuse, 0x1, P0 ;  /* 0x0000000085517211 */ /* 0x080fe200000f0eff */
[----:B------:R-:W4:Y:S01]  /*20b0*/  LDG.E.U16 R88, desc[UR60][R88.64] ;  /* 0x0000003c58587981 */ /* 0x000f22000c1e1500 */
[----:B------:R-:W-:-:S02]  /*20c0*/  LEA.HI.X.SX32 R87, R139, R0, 0x1, P1 ;  /* 0x000000008b577211 */ /* 0x000fc400008f0eff */
[-C--:B------:R-:W-:Y:S01]  /*20d0*/  LEA R90, P0, R155, R4.reuse, 0x1 ;  /* 0x000000049b5a7211 */ /* 0x080fe200078008ff */
[----:B------:R-:W4:Y:S01]  /*20e0*/  LDG.E.U16 R82, desc[UR60][R82.64] ;  /* 0x0000003c52527981 */ /* 0x000f22000c1e1500 */
[----:B------:R-:W-:Y:S02]  /*20f0*/  LEA R102, P1, R135, R4, 0x1 ;  /* 0x0000000487667211 */ /* 0x000fe400078208ff */
[-C--:B------:R-:W-:Y:S01]  /*2100*/  LEA.HI.X.SX32 R91, R155, R0.reuse, 0x1, P0 ;  /* 0x000000009b5b7211 */ /* 0x080fe200000f0eff */
[----:B------:R-:W4:Y:S01]  /*2110*/  LDG.E.U16 R80, desc[UR60][R80.64] ;  /* 0x0000003c50507981 */ /* 0x000f22000c1e1500 */
[----:B------:R-:W-:-:S03]  /*2120*/  LEA.HI.X.SX32 R103, R135, R0, 0x1, P1 ;  /* 0x0000000087677211 */ /* 0x000fc600008f0eff */
[----:B------:R-:W4:Y:S04]  /*2130*/  LDG.E.U16 R86, desc[UR60][R86.64] ;  /* 0x0000003c56567981 */ /* 0x000f28000c1e1500 */
[----:B------:R-:W4:Y:S04]  /*2140*/  LDG.E.U16 R90, desc[UR60][R90.64] ;  /* 0x0000003c5a5a7981 */ /* 0x000f28000c1e1500 */
[----:B------:R-:W4:Y:S01]  /*2150*/  LDG.E.U16 R102, desc[UR60][R102.64] ;  /* 0x0000003c66667981 */ /* 0x000f22000c1e1500 */
[----:B0-----:R-:W0:Y:S01]  /*2160*/  S2R R79, SR_CgaCtaId ;  /* 0x00000000004f7919 */ /* 0x001e220000008800 */
[----:B------:R-:W-:Y:S01]  /*2170*/  SHF.R.S32.HI R15, RZ, 0x6, R3 ;  /* 0x00000006ff0f7819 */ /* 0x000fe20000011403 */
[----:B------:R-:W-:Y:S01]  /*2180*/  IMAD.SHL.U32 R2, R2, 0x2, RZ ;  /* 0x0000000202027824 */ /* 0x000fe200078e00ff */
[----:B------:R-:W-:-:S02]  /*2190*/  MOV R0, 0x400 ;  /* 0x0000040000007802 */ /* 0x000fc40000000f00 */
[----:B------:R-:W-:-:S04]  /*21a0*/  SGXT R15, R15, 0x1 ;  /* 0x000000010f0f781a */ /* 0x000fc80000000200 */
[----:B------:R-:W-:-:S04]  /*21b0*/  LOP3.LUT R15, R2, 0x90, R15, 0x78, !PT ;  /* 0x00000090020f7812 */ /* 0x000fc800078e780f */
[----:B------:R-:W-:Y:S02]  /*21c0*/  LOP3.LUT R4, R15, 0x20, RZ, 0x3c, !PT ;  /* 0x000000200f047812 */ /* 0x000fe400078e3cff */
[----:B------:R-:W-:Y:S02]  /*21d0*/  ISETP.GE.AND P0, PT, R160, 0x1, PT ;  /* 0x00000001a000780c */ /* 0x000fe40003f06270 */
[----:B0-----:R-:W-:-:S05]  /*21e0*/  LEA R208, R79, R0, 0x18 ;  /* 0x000000004fd07211 */ /* 0x001fca00078ec0ff */
[----:B------:R-:W-:-:S05]  /*21f0*/  IMAD.IADD R0, R15, 0x1, R208 ;  /* 0x000000010f007824 */ /* 0x000fca00078e02d0 */
[----:B------:R0:W-:Y:S04]  /*2200*/  STS.U16 [R0], R5 ;  /* 0x0000000500007388 */ /* 0x0001e80000000400 */
[----:B------:R1:W-:Y:S01]  /*2210*/  STS.U16 [R0+0x400], R9 ;  /* 0x0004000900007388 */ /* 0x0003e20000000400 */
[----:B0-----:R-:W-:Y:S01]  /*2220*/  IMAD.IADD R5, R208, 0x1, R4 ;  /* 0x00000001d0057824 */ /* 0x001fe200078e0204 */
[C---:B------:R-:W-:Y:S02]  /*2230*/  LOP3.LUT R4, R15.reuse, 0x40, RZ, 0x3c, !PT ;  /* 0x000000400f047812 */ /* 0x040fe400078e3cff */
[----:B------:R-:W-:-:S03]  /*2240*/  LOP3.LUT R15, R15, 0x60, RZ, 0x3c, !PT ;  /* 0x000000600f0f7812 */ /* 0x000fc600078e3cff */
[C---:B-1----:R-:W-:Y:S02]  /*2250*/  IMAD.IADD R9, R208.reuse, 0x1, R4 ;  /* 0x00000001d0097824 */ /* 0x042fe400078e0204 */
[----:B------:R-:W-:Y:S01]  /*2260*/  IMAD.IADD R4, R208, 0x1, R15 ;  /* 0x00000001d0047824 */ /* 0x000fe200078e020f */
[----:B------:R-:W-:Y:S04]  /*2270*/  STS.U16 [R0+0x800], R13 ;  /* 0x0008000d00007388 */ /* 0x000fe80000000400 */
[----:B------:R0:W-:Y:S04]  /*2280*/  STS.U16 [R0+0xc00], R19 ;  /* 0x000c001300007388 */ /* 0x0001e80000000400 */
[----:B------:R-:W-:Y:S04]  /*2290*/  STS.U16 [R0+0x1000], R23 ;  /* 0x0010001700007388 */ /* 0x000fe80000000400 */
        /* <DEDUP_REMOVED lines=8> */
[----:B--2---:R-:W-:Y:S04]  /*2320*/  STS.U16 [R0+0x3400], R59 ;  /* 0x0034003b00007388 */ /* 0x004fe80000000400 */
[----:B------:R-:W-:Y:S04]  /*2330*/  STS.U16 [R0+0x3800], R63 ;  /* 0x0038003f00007388 */ /* 0x000fe80000000400 */
[----:B------:R-:W-:Y:S04]  /*2340*/  STS.U16 [R0+0x3c00], R67 ;  /* 0x003c004300007388 */ /* 0x000fe80000000400 */
[----:B------:R-:W-:Y:S04]  /*2350*/  STS.U16 [R0+0x4000], R71 ;  /* 0x0040004700007388 */ /* 0x000fe80000000400 */
[----:B-----5:R-:W-:Y:S04]  /*2360*/  STS.U16 [R0+0x4400], R75 ;  /* 0x0044004b00007388 */ /* 0x020fe80000000400 */
[----:B------:R-:W-:Y:S04]  /*2370*/  STS.U16 [R0+0x4800], R85 ;  /* 0x0048005500007388 */ /* 0x000fe80000000400 */
[----:B------:R-:W-:Y:S04]  /*2380*/  STS.U16 [R0+0x4c00], R97 ;  /* 0x004c006100007388 */ /* 0x000fe80000000400 */
[----:B------:R-:W-:Y:S04]  /*2390*/  STS.U16 [R0+0x5000], R101 ;  /* 0x0050006500007388 */ /* 0x000fe80000000400 */
[----:B---3--:R-:W-:Y:S04]  /*23a0*/  STS.U16 [R0+0x5400], R107 ;  /* 0x0054006b00007388 */ /* 0x008fe80000000400 */
        /* <DEDUP_REMOVED lines=9> */
[----:B------:R1:W-:Y:S01]  /*2440*/  STS.U16 [R0+0x7c00], R143 ;  /* 0x007c008f00007388 */ /* 0x0003e20000000400 */
[----:B0-----:R-:W-:-:S03]  /*2450*/  IMAD.MOV.U32 R19, RZ, RZ, -0x800000 ;  /* 0xff800000ff137424 */ /* 0x001fc600078e00ff */
[----:B------:R-:W-:Y:S01]  /*2460*/  STS.U16 [R5+0x100], R6 ;  /* 0x0001000605007388 */ /* 0x000fe20000000400 */
[----:B------:R-:W-:-:S03]  /*2470*/  IMAD.MOV.U32 R15, RZ, RZ, 0x3f800000 ;  /* 0x3f800000ff0f7424 */ /* 0x000fc600078e00ff */
[----:B------:R-:W-:Y:S01]  /*2480*/  STS.U16 [R5+0x500], R10 ;  /* 0x0005000a05007388 */ /* 0x000fe20000000400 */
[----:B------:R-:W-:-:S03]  /*2490*/  CS2R R138, SRZ ;  /* 0x00000000008a7805 */ /* 0x000fc6000001ff00 */
[----:B------:R-:W-:Y:S01]  /*24a0*/  STS.U16 [R5+0x900], R14 ;  /* 0x0009000e05007388 */ /* 0x000fe20000000400 */
[----:B------:R-:W-:-:S03]  /*24b0*/  CS2R R140, SRZ ;  /* 0x00000000008c7805 */ /* 0x000fc6000001ff00 */
[----:B------:R-:W-:Y:S01]  /*24c0*/  STS.U16 [R5+0xd00], R18 ;  /* 0x000d001205007388 */ /* 0x000fe20000000400 */
[----:B-1----:R-:W-:-:S03]  /*24d0*/  CS2R R142, SRZ ;  /* 0x00000000008e7805 */ /* 0x002fc6000001ff00 */
[----:B------:R-:W-:Y:S01]  /*24e0*/  STS.U16 [R5+0x1100], R22 ;  /* 0x0011001605007388 */ /* 0x000fe20000000400 */
[----:B------:R-:W-:-:S03]  /*24f0*/  CS2R R144, SRZ ;  /* 0x0000000000907805 */ /* 0x000fc6000001ff00 */
[----:B------:R0:W-:Y:S01]  /*2500*/  STS.U16 [R5+0x1500], R26 ;  /* 0x0015001a05007388 */ /* 0x0001e20000000400 */
[----:B------:R-:W-:-:S03]  /*2510*/  CS2R R146, SRZ ;  /* 0x0000000000927805 */ /* 0x000fc6000001ff00 */
[----:B------:R1:W-:Y:S01]  /*2520*/  STS.U16 [R5+0x1900], R30 ;  /* 0x0019001e05007388 */ /* 0x0003e20000000400 */
[----:B------:R-:W-:-:S03]  /*2530*/  CS2R R148, SRZ ;  /* 0x0000000000947805 */ /* 0x000fc6000001ff00 */
[----:B------:R2:W-:Y:S01]  /*2540*/  STS.U16 [R5+0x1d00], R34 ;  /* 0x001d002205007388 */ /* 0x0005e20000000400 */
[----:B------:R-:W-:-:S03]  /*2550*/  CS2R R150, SRZ ;  /* 0x0000000000967805 */ /* 0x000fc6000001ff00 */
[----:B------:R3:W-:Y:S01]  /*2560*/  STS.U16 [R5+0x2100], R38 ;  /* 0x0021002605007388 */ /* 0x0007e20000000400 */
[----:B0-----:R-:W-:-:S03]  /*2570*/  CS2R R26, SRZ ;  /* 0x00000000001a7805 */ /* 0x001fc6000001ff00 */
[----:B------:R0:W-:Y:S01]  /*2580*/  STS.U16 [R5+0x2500], R42 ;  /* 0x0025002a05007388 */ /* 0x0001e20000000400 */
[----:B-1----:R-:W-:-:S03]  /*2590*/  CS2R R30, SRZ ;  /* 0x00000000001e7805 */ /* 0x002fc6000001ff00 */
[----:B------:R1:W-:Y:S01]  /*25a0*/  STS.U16 [R5+0x2900], R46 ;  /* 0x0029002e05007388 */ /* 0x0003e20000000400 */
[----:B--2---:R-:W-:-:S03]  /*25b0*/  CS2R R34, SRZ ;  /* 0x0000000000227805 */ /* 0x004fc6000001ff00 */
[----:B------:R2:W-:Y:S01]  /*25c0*/  STS.U16 [R5+0x2d00], R50 ;  /* 0x002d003205007388 */ /* 0x0005e20000000400 */
[----:B---3--:R-:W-:-:S03]  /*25d0*/  CS2R R38, SRZ ;  /* 0x0000000000267805 */ /* 0x008fc6000001ff00 */
        /* <DEDUP_REMOVED lines=22> */
[----:B------:R-:W-:Y:S01]  /*2740*/  STS.U16 [R5+0x5d00], R118 ;  /* 0x005d007605007388 */ /* 0x000fe20000000400 */
[----:B---3--:R-:W-:-:S03]  /*2750*/  CS2R R100, SRZ ;  /* 0x0000000000647805 */ /* 0x008fc6000001ff00 */
[----:B------:R-:W-:Y:S01]  /*2760*/  STS.U16 [R5+0x6100], R117 ;  /* 0x0061007505007388 */ /* 0x000fe20000000400 */
[----:B0-----:R-:W-:-:S03]  /*2770*/  CS2R R108, SRZ ;  /* 0x00000000006c7805 */ /* 0x001fc6000001ff00 */
[----:B------:R-:W-:Y:S01]  /*2780*/  STS.U16 [R5+0x6500], R122 ;  /* 0x0065007a05007388 */ /* 0x000fe20000000400 */
[----:B-1----:R-:W-:-:S03]  /*2790*/  CS2R R112, SRZ ;  /* 0x0000000000707805 */ /* 0x002fc6000001ff00 */
[----:B------:R0:W-:Y:S01]  /*27a0*/  STS.U16 [R5+0x6900], R124 ;  /* 0x0069007c05007388 */ /* 0x0001e20000000400 */
[----:B------:R-:W-:-:S03]  /*27b0*/  LOP3.LUT R23, R3, 0x40, RZ, 0xc0, !PT ;  /* 0x0000004003177812 */ /* 0x000fc600078ec0ff */
[----:B------:R-:W-:Y:S04]  /*27c0*/  STS.U16 [R5+0x6d00], R126 ;  /* 0x006d007e05007388 */ /* 0x000fe80000000400 */
[----:B----4-:R-:W-:Y:S04]  /*27d0*/  STS.U16 [R5+0x7100], R129 ;  /* 0x0071008105007388 */ /* 0x010fe80000000400 */
[----:B------:R1:W-:Y:S01]  /*27e0*/  STS.U16 [R5+0x7500], R132 ;  /* 0x0075008405007388 */ /* 0x0003e20000000400 */
[----:B0-----:R-:W-:-:S03]  /*27f0*/  CS2R R124, SRZ ;  /* 0x00000000007c7805 */ /* 0x001fc6000001ff00 */
[----:B------:R0:W-:Y:S04]  /*2800*/  STS.U16 [R5+0x7900], R134 ;  /* 0x0079008605007388 */ /* 0x0001e80000000400 */
[----:B------:R-:W-:Y:S01]  /*2810*/  STS.U16 [R5+0x7d00], R136 ;  /* 0x007d008805007388 */ /* 0x000fe20000000400 */
[----:B-1----:R-:W-:-:S03]  /*2820*/  CS2R R132, SRZ ;  /* 0x0000000000847805 */ /* 0x002fc6000001ff00 */
[----:B------:R-:W-:Y:S01]  /*2830*/  STS.U16 [R9+0x200], R7 ;  /* 0x0002000709007388 */ /* 0x000fe20000000400 */
[----:B0-----:R-:W-:-:S03]  /*2840*/  CS2R R134, SRZ ;  /* 0x0000000000867805 */ /* 0x001fc6000001ff00 */
[----:B------:R-:W-:Y:S04]  /*2850*/  STS.U16 [R9+0x600], R11 ;  /* 0x0006000b09007388 */ /* 0x000fe80000000400 */
[----:B------:R0:W-:Y:S04]  /*2860*/  STS.U16 [R9+0xa00], R16 ;  /* 0x000a001009007388 */ /* 0x0001e80000000400 */
[----:B------:R-:W-:Y:S04]  /*2870*/  STS.U16 [R9+0xe00], R20 ;  /* 0x000e001409007388 */ /* 0x000fe80000000400 */
[----:B------:R-:W-:Y:S01]  /*2880*/  STS.U16 [R9+0x1200], R24 ;  /* 0x0012001809007388 */ /* 0x000fe20000000400 */
[----:B0-----:R-:W-:-:S03]  /*2890*/  IMAD.MOV.U32 R16, RZ, RZ, 0x3f800000 ;  /* 0x3f800000ff107424 */ /* 0x001fc600078e00ff */
        /* <DEDUP_REMOVED lines=17> */
[----:B------:R0:W-:Y:S04]  /*29b0*/  STS.U16 [R9+0x5a00], R114 ;  /* 0x005a007209007388 */ /* 0x0001e80000000400 */
[----:B------:R-:W-:Y:S04]  /*29c0*/  STS.U16 [R9+0x5e00], R120 ;  /* 0x005e007809007388 */ /* 0x000fe80000000400 */
[----:B------:R1:W-:Y:S01]  /*29d0*/  STS.U16 [R9+0x6200], R119 ;  /* 0x0062007709007388 */ /* 0x0003e20000000400 */
[----:B0-----:R-:W-:-:S03]  /*29e0*/  CS2R R114, SRZ ;  /* 0x0000000000727805 */ /* 0x001fc6000001ff00 */
[----:B------:R0:W-:Y:S04]  /*29f0*/  STS.U16 [R9+0x6600], R121 ;  /* 0x0066007909007388 */ /* 0x0001e80000000400 */
[----:B------:R2:W-:Y:S01]  /*2a00*/  STS.U16 [R9+0x6a00], R123 ;  /* 0x006a007b09007388 */ /* 0x0005e20000000400 */
[----:B-1----:R-:W-:-:S03]  /*2a10*/  CS2R R118, SRZ ;  /* 0x0000000000767805 */ /* 0x002fc6000001ff00 */
[----:B------:R1:W-:Y:S01]  /*2a20*/  STS.U16 [R9+0x6e00], R128 ;  /* 0x006e008009007388 */ /* 0x0003e20000000400 */
[----:B0-----:R-:W-:-:S03]  /*2a30*/  CS2R R120, SRZ ;  /* 0x0000000000787805 */ /* 0x001fc6000001ff00 */
[----:B------:R-:W-:Y:S01]  /*2a40*/  STS.U16 [R9+0x7200], R130 ;  /* 0x0072008209007388 */ /* 0x000fe20000000400 */
[----:B--2---:R-:W-:-:S03]  /*2a50*/  CS2R R122, SRZ ;  /* 0x00000000007a7805 */ /* 0x004fc6000001ff00 */
[----:B------:R0:W-:Y:S01]  /*2a60*/  STS.U16 [R9+0x7600], R127 ;  /* 0x0076007f09007388 */ /* 0x0001e20000000400 */
[----:B-1----:R-:W-:-:S03]  /*2a70*/  CS2R R128, SRZ ;  /* 0x0000000000807805 */ /* 0x002fc6000001ff00 */
[----:B------:R1:W-:Y:S04]  /*2a80*/  STS.U16 [R9+0x7a00], R131 ;  /* 0x007a008309007388 */ /* 0x0003e80000000400 */
[----:B------:R2:W-:Y:S01]  /*2a90*/  STS.U16 [R9+0x7e00], R137 ;  /* 0x007e008909007388 */ /* 0x0005e20000000400 */
[----:B0-----:R-:W-:-:S03]  /*2aa0*/  CS2R R126, SRZ ;  /* 0x00000000007e7805 */ /* 0x001fc6000001ff00 */
[----:B------:R-:W-:Y:S01]  /*2ab0*/  STS.U16 [R4+0x300], R8 ;  /* 0x0003000804007388 */ /* 0x000fe20000000400 */
[----:B-1----:R-:W-:-:S03]  /*2ac0*/  CS2R R130, SRZ ;  /* 0x0000000000827805 */ /* 0x002fc6000001ff00 */
[----:B------:R-:W-:Y:S01]  /*2ad0*/  STS.U16 [R4+0x700], R12 ;  /* 0x0007000c04007388 */ /* 0x000fe20000000400 */
[----:B--2---:R-:W-:-:S03]  /*2ae0*/  CS2R R136, SRZ ;  /* 0x0000000000887805 */ /* 0x004fc6000001ff00 */
[----:B------:R0:W-:Y:S04]  /*2af0*/  STS.U16 [R4+0xb00], R17 ;  /* 0x000b001104007388 */ /* 0x0001e80000000400 */
[----:B------:R-:W-:Y:S04]  /*2b00*/  STS.U16 [R4+0xf00], R21 ;  /* 0x000f001504007388 */ /* 0x000fe80000000400 */
[----:B------:R1:W-:Y:S01]  /*2b10*/  STS.U16 [R4+0x1300], R25 ;  /* 0x0013001904007388 */ /* 0x0003e20000000400 */
[----:B0-----:R-:W-:-:S03]  /*2b20*/  IMAD.MOV.U32 R17, RZ, RZ, -0x800000 ;  /* 0xff800000ff117424 */ /* 0x001fc600078e00ff */
[----:B------:R0:W-:Y:S04]  /*2b30*/  STS.U16 [R4+0x1700], R29 ;  /* 0x0017001d04007388 */ /* 0x0001e80000000400 */
[----:B------:R2:W-:Y:S01]  /*2b40*/  STS.U16 [R4+0x7f00], R105 ;  /* 0x007f006904007388 */ /* 0x0005e20000000400 */
[----:B-1----:R-:W-:-:S03]  /*2b50*/  CS2R R24, SRZ ;  /* 0x0000000000187805 */ /* 0x002fc6000001ff00 */
[----:B------:R1:W-:Y:S01]  /*2b60*/  STS.U16 [R4+0x1b00], R33 ;  /* 0x001b002104007388 */ /* 0x0003e20000000400 */
[----:B0-----:R-:W-:-:S03]  /*2b70*/  CS2R R28, SRZ ;  /* 0x00000000001c7805 */ /* 0x001fc6000001ff00 */
[----:B------:R0:W-:Y:S01]  /*2b80*/  STS.U16 [R4+0x1f00], R37 ;  /* 0x001f002504007388 */ /* 0x0001e20000000400 */
[----:B--2---:R-:W-:-:S03]  /*2b90*/  CS2R R104, SRZ ;  /* 0x0000000000687805 */ /* 0x004fc6000001ff00 */
        /* <DEDUP_REMOVED lines=45> */
[----:B0-----:R-:W-:Y:S02]  /*2e70*/  CS2R R86, SRZ ;  /* 0x0000000000567805 */ /* 0x001fe4000001ff00 */
[----:B--2---:R-:W-:Y:S02]  /*2e80*/  CS2R R90, SRZ ;  /* 0x00000000005a7805 */ /* 0x004fe4000001ff00 */
[----:B-1----:R-:W-:Y:S02]  /*2e90*/  CS2R R102, SRZ ;  /* 0x0000000000667805 */ /* 0x002fe4000001ff00 */
[----:B------:R-:W-:Y:S01]  /*2ea0*/  LOP3.LUT R4, R3, 0x7f, RZ, 0xc0, !PT ;  /* 0x0000007f03047812 */ /* 0x000fe200078ec0ff */
[----:B------:R-:W-:Y:S06]  /*2eb0*/  @!P0 BRA `(.L_x_0) ;  /* 0x0000003000f48947 */ /* 0x000fec0003800000 */
[----:B------:R-:W0:Y:S01]  /*2ec0*/  LDC R22, c[0x0][0x268] ;  /* 0x00009a00ff167b82 */ /* 0x000e220000000800 */
[----:B------:R-:W-:Y:S02]  /*2ed0*/  SHF.R.U32.HI R5, RZ, 0x4, R3 ;  /* 0x00000004ff057819 */ /* 0x000fe40000011603 */
[----:B------:R-:W-:Y:S02]  /*2ee0*/  CS2R R24, SRZ ;  /* 0x0000000000187805 */ /* 0x000fe4000001ff00 */
[----:B------:R-:W-:Y:S02]  /*2ef0*/  CS2R R26, SRZ ;  /* 0x00000000001a7805 */ /* 0x000fe4000001ff00 */
[----:B------:R-:W-:Y:S02]  /*2f00*/  CS2R R28, SRZ ;  /* 0x00000000001c7805 */ /* 0x000fe4000001ff00 */
[----:B------:R-:W-:Y:S02]  /*2f10*/  SGXT.U32 R5, R5, 0x3 ;  /* 0x000000030505781a */ /* 0x000fe40000000000 */
[----:B------:R-:W-:-:S02]  /*2f20*/  CS2R R30, SRZ ;  /* 0x00000000001e7805 */ /* 0x000fc4000001ff00 */
[----:B------:R-:W-:Y:S01]  /*2f30*/  CS2R R32, SRZ ;  /* 0x0000000000207805 */ /* 0x000fe2000001ff00 */
[----:B------:R-:W1:Y:S01]  /*2f40*/  LDC.64 R6, c[0x0][0x260] ;  /* 0x00009800ff067b82 */ /* 0x000e620000000a00 */
[----:B------:R-:W-:Y:S02]  /*2f50*/  CS2R R34, SRZ ;  /* 0x0000000000227805 */ /* 0x000fe4000001ff00 */
[----:B------:R-:W-:Y:S02]  /*2f60*/  CS2R R36, SRZ ;  /* 0x0000000000247805 */ /* 0x000fe4000001ff00 */
[----:B------:R-:W-:Y:S02]  /*2f70*/  CS2R R38, SRZ ;  /* 0x0000000000267805 */ /* 0x000fe4000001ff00 */
[----:B------:R-:W-:Y:S02]  /*2f80*/  CS2R R40, SRZ ;  /* 0x0000000000287805 */ /* 0x000fe4000001ff00 */
[----:B------:R-:W-:-:S02]  /*2f90*/  CS2R R42, SRZ ;  /* 0x00000000002a7805 */ /* 0x000fc4000001ff00 */
[----:B------:R-:W-:Y:S02]  /*2fa0*/  CS2R R44, SRZ ;  /* 0x00000000002c7805 */ /* 0x000fe4000001ff00 */
[----:B------:R-:W-:Y:S01]  /*2fb0*/  CS2R R46, SRZ ;  /* 0x00000000002e7805 */ /* 0x000fe2000001ff00 */
[----:B------:R-:W2:Y:S01]  /*2fc0*/  LDC.64 R160, c[0x0][0x250] ;  /* 0x00009400ffa07b82 */ /* 0x000ea20000000a00 */
[----:B------:R-:W-:Y:S02]  /*2fd0*/  CS2R R48, SRZ ;  /* 0x0000000000307805 */ /* 0x000fe4000001ff00 */
[----:B------:R-:W-:Y:S02]  /*2fe0*/  CS2R R50, SRZ ;  /* 0x0000000000327805 */ /* 0x000fe4000001ff00 */
[----:B------:R-:W-:Y:S02]  /*2ff0*/  CS2R R52, SRZ ;  /* 0x0000000000347805 */ /* 0x000fe4000001ff00 */
[----:B------:R-:W-:-:S02]  /*3000*/  CS2R R54, SRZ ;  /* 0x0000000000367805 */ /* 0x000fc4000001ff00 */
[----:B------:R-:W-:Y:S02]  /*3010*/  CS2R R56, SRZ ;  /* 0x0000000000387805 */ /* 0x000fe4000001ff00 */
[----:B------:R-:W-:Y:S02]  /*3020*/  CS2R R58, SRZ ;  /* 0x00000000003a7805 */ /* 0x000fe4000001ff00 */
[----:B------:R-:W-:Y:S01]  /*3030*/  CS2R R60, SRZ ;  /* 0x00000000003c7805 */ /* 0x000fe2000001ff00 */
[----:B0-----:R-:W-:Y:S01]  /*3040*/  IMAD R8, R5, R22, RZ ;  /* 0x0000001605087224 */ /* 0x001fe200078e02ff */
[----:B------:R-:W-:Y:S01]  /*3050*/  SHF.R.U32.HI R5, RZ, 0x4, R208 ;  /* 0x00000004ff057819 */ /* 0x000fe200000116d0 */
[----:B------:R-:W0:Y:S01]  /*3060*/  LDC.64 R20, c[0x0][0x220] ;  /* 0x00008800ff147b82 */ /* 0x000e220000000a00 */
[----:B------:R-:W-:Y:S01]  /*3070*/  CS2R R62, SRZ ;  /* 0x00000000003e7805 */ /* 0x000fe2000001ff00 */
[----:B------:R-:W-:Y:S01]  /*3080*/  IMAD R9, R22, 0x8, R8 ;  /* 0x0000000816097824 */ /* 0x000fe200078e0208 */
[----:B------:R-:W-:-:S02]  /*3090*/  CS2R R64, SRZ ;  /* 0x0000000000407805 */ /* 0x000fc4000001ff00 */
[----:B------:R-:W-:Y:S02]  /*30a0*/  CS2R R66, SRZ ;  /* 0x0000000000427805 */ /* 0x000fe4000001ff00 */
[----:B------:R-:W-:Y:S01]  /*30b0*/  CS2R R68, SRZ ;  /* 0x0000000000447805 */ /* 0x000fe2000001ff00 */
[----:B-1----:R1:W-:Y:S01]  /*30c0*/  STL [R1+0xf8], R7 ;  /* 0x0000f80701007387 */ /* 0x0023e20000100800 */
[----:B------:R-:W-:Y:S01]  /*30d0*/  IMAD.MOV.U32 R16, RZ, RZ, R7 ;  /* 0x000000ffff107224 */ /* 0x000fe200078e0007 */
[----:B------:R-:W3:Y:S01]  /*30e0*/  LDC R19, c[0x0][0x258] ;  /* 0x00009600ff137b82 */ /* 0x000ee20000000800 */
[C---:B------:R-:W-:Y:S01]  /*30f0*/  IMAD R10, R22.reuse, 0x8, R9 ;  /* 0x00000008160a7824 */ /* 0x040fe200078e0209 */
[----:B------:R-:W-:Y:S01]  /*3100*/  CS2R R70, SRZ ;  /* 0x0000000000467805 */ /* 0x000fe2000001ff00 */
[----:B------:R-:W-:Y:S01]  /*3110*/  IMAD.MOV.U32 R14, RZ, RZ, R6 ;  /* 0x000000ffff0e7224 */ /* 0x000fe200078e0006 */
[----:B------:R-:W-:Y:S01]  /*3120*/  CS2R R72, SRZ ;  /* 0x0000000000487805 */ /* 0x000fe2000001ff00 */
[----:B------:R-:W-:Y:S01]  /*3130*/  IMAD R11, R22, 0x8, R10 ;  /* 0x00000008160b7824 */ /* 0x000fe200078e020a */
[----:B------:R-:W-:Y:S01]  /*3140*/  CS2R R74, SRZ ;  /* 0x00000000004a7805 */ /* 0x000fe2000001ff00 */
[----:B------:R-:W-:Y:S01]  /*3150*/  IMAD.MOV.U32 R6, RZ, RZ, RZ ;  /* 0x000000ffff067224 */ /* 0x000fe200078e00ff */
[----:B-1----:R-:W-:Y:S01]  /*3160*/  SGXT.U32 R7, R5, 0xe ;  /* 0x0000000e0507781a */ /* 0x002fe20000000000 */
[----:B------:R-:W-:Y:S01]  /*3170*/  VIADD R5, R208, 0x8000 ;  /* 0x00008000d0057836 */ /* 0x000fe20000000000 */
[----:B------:R-:W1:Y:S01]  /*3180*/  LDC.64 R204, c[0x0][0x218] ;  /* 0x00008600ffcc7b82 */ /* 0x000e620000000a00 */
[C---:B------:R-:W-:Y:S01]  /*3190*/  IMAD R12, R22.reuse, 0x8, R11 ;  /* 0x00000008160c7824 */ /* 0x040fe200078e020b */
[----:B------:R-:W-:Y:S01]  /*31a0*/  CS2R R76, SRZ ;  /* 0x00000000004c7805 */ /* 0x000fe2000001ff00 */
[----:B------:R4:W-:Y:S01]  /*31b0*/  STL [R1+0xfc], R7 ;  /* 0x0000fc0701007387 */ /* 0x0009e20000100800 */
[----:B------:R-:W-:Y:S01]  /*31c0*/  SHF.R.U32.HI R5, RZ, 0x4, R5 ;  /* 0x00000004ff057819 */ /* 0x000fe20000011605 */
[----:B------:R-:W-:Y:S01]  /*31d0*/  IMAD R13, R22, 0x8, R12 ;  /* 0x00000008160d7824 */ /* 0x000fe200078e020c */
[----:B------:R-:W-:Y:S01]  /*31e0*/  CS2R R78, SRZ ;  /* 0x00000000004e7805 */ /* 0x000fe2000001ff00 */
[C---:B--2---:R-:W-:Y:S01]  /*31f0*/  IMAD R160, R162.reuse, R160, RZ ;  /* 0x000000a0a2a07224 */ /* 0x044fe200078e02ff */
[----:B------:R-:W-:Y:S01]  /*3200*/  SGXT.U32 R252, R5, 0xe ;  /* 0x0000000e05fc781a */ /* 0x000fe20000000000 */
[----:B------:R-:W-:Y:S01]  /*3210*/  IMAD.SHL.U32 R209, R161, 0x2, RZ ;  /* 0x00000002a1d17824 */ /* 0x000fe200078e00ff */
[----:B------:R-:W-:Y:S01]  /*3220*/  LOP3.LUT R5, R3, 0xf, RZ, 0xc0, !PT ;  /* 0x0000000f03057812 */ /* 0x000fe200078ec0ff */
[----:B------:R-:W-:Y:S01]  /*3230*/  IMAD R3, R162, R14, RZ ;  /* 0x0000000ea2037224 */ /* 0x000fe200078e02ff */
[----:B------:R-:W-:-:S02]  /*3240*/  CS2R R80, SRZ ;  /* 0x0000000000507805 */ /* 0x000fc4000001ff00 */
[----:B----4-:R-:W-:Y:S01]  /*3250*/  IADD3 R7, P0, R7, 0x80, RZ ;  /* 0x0000008007077810 */ /* 0x010fe20007f1e0ff */
[----:B------:R-:W-:Y:S01]  /*3260*/  IMAD R14, R22, 0x8, R13 ;  /* 0x00000008160e7824 */ /* 0x000fe200078e020d */
[----:B------:R-:W-:Y:S01]  /*3270*/  CS2R R82, SRZ ;  /* 0x0000000000527805 */ /* 0x000fe2000001ff00 */
[----:B---3--:R-:W-:Y:S01]  /*3280*/  IMAD R4, R4, R19, RZ ;  /* 0x0000001304047224 */ /* 0x008fe200078e02ff */
[----:B------:R-:W-:Y:S01]  /*3290*/  IADD3.X R6, R6, 0x40000040, RZ, P0, !PT ;  /* 0x4000004006067810 */ /* 0x000fe200007fe4ff */
[C---:B------:R-:W-:Y:S01]  /*32a0*/  IMAD R159, R161.reuse, 0x3, RZ ;  /* 0x00000003a19f7824 */ /* 0x040fe200078e02ff */
[----:B------:R-:W-:Y:S01]  /*32b0*/  IADD3 R15, P0, R252, 0x2, RZ ;  /* 0x00000002fc0f7810 */ /* 0x000fe20007f1e0ff */
[----:B------:R-:W-:Y:S01]  /*32c0*/  IMAD R157, R161, 0x5, RZ ;  /* 0x00000005a19d7824 */ /* 0x000fe200078e02ff */
[----:B------:R-:W-:Y:S01]  /*32d0*/  R2UR UR5, R6 ;  /* 0x00000000060572ca */ /* 0x000fe200000e0000 */
[----:B------:R-:W-:Y:S01]  /*32e0*/  IMAD.MOV.U32 R6, RZ, RZ, RZ ;  /* 0x000000ffff067224 */ /* 0x000fe200078e00ff */
[----:B------:R-:W-:Y:S01]  /*32f0*/  R2UR UR4, R7 ;  /* 0x00000000070472ca */ /* 0x000fe200000e0000 */
[----:B------:R-:W-:Y:S01]  /*3300*/  IMAD R7, R5, R16, RZ ;  /* 0x0000001005077224 */ /* 0x000fe200078e02ff */
[----:B------:R-:W-:Y:S01]  /*3310*/  R2UR UR6, R15 ;  /* 0x000000000f0672ca */ /* 0x000fe200000e0000 */
[----:B------:R-:W-:Y:S01]  /*3320*/  IMAD R15, R22, 0x8, R14 ;  /* 0x00000008160f7824 */ /* 0x000fe200078e020e */
[----:B------:R-:W-:Y:S01]  /*3330*/  IADD3.X R17, R6, 0x40000040, RZ, P0, !PT ;  /* 0x4000004006117810 */ /* 0x000fe200007fe4ff */
[----:B------:R-:W-:Y:S01]  /*3340*/  IMAD.SHL.U32 R5, R3, 0x2, RZ ;  /* 0x0000000203057824 */ /* 0x000fe200078e00ff */
[----:B-1----:R-:W-:Y:S01]  /*3350*/  LEA R204, P0, R160, R204, 0x1 ;  /* 0x000000cca0cc7211 */ /* 0x002fe200078008ff */
[----:B------:R-:W-:Y:S01]  /*3360*/  IMAD.SHL.U32 R6, R7, 0x2, RZ ;  /* 0x0000000207067824 */ /* 0x000fe200078e00ff */
[----:B------:R-:W-:Y:S01]  /*3370*/  R2UR UR7, R17 ;  /* 0x00000000110772ca */ /* 0x000fe200000e0000 */
[----:B------:R-:W-:Y:S01]  /*3380*/  IMAD R16, R22, 0x8, R15 ;  /* 0x0000000816107824 */ /* 0x000fe200078e020f */
[----:B------:R-:W-:Y:S01]  /*3390*/  LEA.HI.X.SX32 R160, R160, R205, 0x1, P0 ;  /* 0x000000cda0a07211 */ /* 0x000fe200000f0eff */
[----:B------:R-:W-:Y:S01]  /*33a0*/  IMAD.HI R7, R7, 0x2, RZ ;  /* 0x0000000207077827 */ /* 0x000fe200078e02ff */
[----:B0-----:R-:W-:-:S02]  /*33b0*/  IADD3 R163, P1, P2, R6, R20, R5 ;  /* 0x0000001406a37210 */ /* 0x001fc40007a3e005 */
[----:B------:R-:W-:Y:S02]  /*33c0*/  CS2R R84, SRZ ;  /* 0x0000000000547805 */ /* 0x000fe4000001ff00 */
[----:B------:R-:W-:Y:S01]  /*33d0*/  LEA R206, P0, R4, R204, 0x1 ;  /* 0x000000cc04ce7211 */ /* 0x000fe200078008ff */
[----:B------:R-:W-:Y:S01]  /*33e0*/  IMAD R5, R22, 0x8, R16 ;  /* 0x0000000816057824 */ /* 0x000fe200078e0210 */
[----:B------:R-:W-:Y:S01]  /*33f0*/  CS2R R86, SRZ ;  /* 0x0000000000567805 */ /* 0x000fe2000001ff00 */
[----:B------:R-:W-:Y:S01]  /*3400*/  IMAD.HI R6, R3, 0x2, RZ ;  /* 0x0000000203067827 */ /* 0x000fe200078e02ff */
[----:B------:R-:W-:Y:S02]  /*3410*/  LEA.HI.X.SX32 R207, R4, R160, 0x1, P0 ;  /* 0x000000a004cf7211 */ /* 0x000fe400000f0eff */
[----:B------:R-:W-:Y:S02]  /*3420*/  CS2R R88, SRZ ;  /* 0x0000000000587805 */ /* 0x000fe4000001ff00 */
[----:B------:R-:W-:Y:S01]  /*3430*/  LEA R166, P0, R8, R163, 0x1 ;  /* 0x000000a308a67211 */ /* 0x000fe200078008ff */
[C---:B------:R-:W-:Y:S01]  /*3440*/  IMAD R17, R22.reuse, 0x8, R5 ;  /* 0x0000000816117824 */ /* 0x040fe200078e0205 */
[----:B------:R-:W-:Y:S01]  /*3450*/  CS2R R90, SRZ ;  /* 0x00000000005a7805 */ /* 0x000fe2000001ff00 */
[----:B------:R-:W-:Y:S01]  /*3460*/  IMAD R3, R19, 0x80, R4 ;  /* 0x0000008013037824 */ /* 0x000fe200078e0204 */
[----:B------:R-:W-:Y:S01]  /*3470*/  IADD3.X R19, R7, R21, R6, P1, P2 ;  /* 0x0000001507137210 */ /* 0x000fe20000fe4406 */
[----:B------:R-:W-:Y:S01]  /*3480*/  IMAD R18, R22, 0x8, R17 ;  /* 0x0000000816127824 */ /* 0x000fe200078e0211 */
[----:B------:R-:W-:Y:S01]  /*3490*/  LEA R246, P2, R11, R163, 0x1 ;  /* 0x000000a30bf67211 */ /* 0x000fe200078408ff */
[----:B------:R-:W-:Y:S01]  /*34a0*/  IMAD.WIDE R212, R209, 0x2, R206 ;  /* 0x00000002d1d47825 */ /* 0x000fe200078e02ce */
[----:B------:R-:W-:-:S02]  /*34b0*/  LEA R204, P1, R3, R204, 0x1 ;  /* 0x000000cc03cc7211 */ /* 0x000fc400078208ff */
[----:B------:R-:W-:Y:S02]  /*34c0*/  CS2R R92, SRZ ;  /* 0x00000000005c7805 */ /* 0x000fe4000001ff00 */
[----:B------:R-:W-:Y:S01]  /*34d0*/  LEA.HI.X.SX32 R167, R8, R19, 0x1, P0 ;  /* 0x0000001308a77211 */ /* 0x000fe200000f0eff */
[C---:B------:R-:W-:Y:S01]  /*34e0*/  IMAD R4, R22.reuse, 0x8, R18 ;  /* 0x0000000816047824 */ /* 0x040fe200078e0212 */
[----:B------:R-:W-:Y:S01]  /*34f0*/  LEA.HI.X.SX32 R205, R3, R160, 0x1, P1 ;  /* 0x000000a003cd7211 */ /* 0x000fe200008f0eff */
[----:B------:R-:W-:Y:S01]  /*3500*/  IMAD R155, R161, 0x6, RZ ;  /* 0x00000006a19b7824 */ /* 0x000fe200078e02ff */
[----:B------:R-:W-:Y:S01]  /*3510*/  LEA R164, P1, R9, R163, 0x1 ;  /* 0x000000a309a47211 */ /* 0x000fe200078208ff */
[----:B------:R-:W-:Y:S01]  /*3520*/  IMAD R3, R22, 0x8, R4 ;  /* 0x0000000816037824 */ /* 0x000fe200078e0204 */
[----:B------:R-:W-:Y:S01]  /*3530*/  LEA.HI.X.SX32 R247, R11, R19, 0x1, P2 ;  /* 0x000000130bf77211 */ /* 0x000fe200010f0eff */
[----:B------:R-:W-:Y:S01]  /*3540*/  STL.64 [R1+0x10], R166 ;  /* 0x000010a601007387 */ /* 0x000fe20000100a00 */
[-C--:B------:R-:W-:Y:S01]  /*3550*/  LEA R238, P2, R14, R163.reuse, 0x1 ;  /* 0x000000a30eee7211 */ /* 0x080fe200078408ff */
[----:B------:R-:W-:Y:S01]  /*3560*/  IMAD R6, R22, 0x8, R3 ;  /* 0x0000000816067824 */ /* 0x000fe200078e0203 */
[----:B------:R-:W-:Y:S01]  /*3570*/  LEA R20, P0, R10, R163, 0x1 ;  /* 0x000000a30a147211 */ /* 0x000fe200078008ff */
[----:B------:R-:W-:Y:S01]  /*3580*/  IMAD.WIDE R210, R209, 0x2, R204 ;  /* 0x00000002d1d27825 */ /* 0x000fe200078e02cc */
[----:B------:R-:W-:-:S02]  /*3590*/  LEA.HI.X.SX32 R165, R9, R19, 0x1, P1 ;  /* 0x0000001309a57211 */ /* 0x000fc400008f0eff */
[----:B------:R-:W-:Y:S02]  /*35a0*/  CS2R R94, SRZ ;  /* 0x00000000005e7805 */ /* 0x000fe4000001ff00 */
[-C--:B------:R-:W-:Y:S01]  /*35b0*/  LEA.HI.X.SX32 R239, R14, R19.reuse, 0x1, P2 ;  /* 0x000000130eef7211 */ /* 0x080fe200010f0eff */
[----:B------:R-:W-:Y:S01]  /*35c0*/  IMAD R7, R22, 0x8, R6 ;  /* 0x0000000816077824 */ /* 0x000fe200078e0206 */
[----:B------:R-:W-:Y:S01]  /*35d0*/  LEA.HI.X.SX32 R21, R10, R19, 0x1, P0 ;  /* 0x000000130a157211 */ /* 0x000fe200000f0eff */
[----:B------:R-:W-:Y:S01]  /*35e0*/  STL.64 [R1+0x8], R164 ;  /* 0x000008a401007387 */ /* 0x000fe20000100a00 */
[CC--:B------:R-:W-:Y:S01]  /*35f0*/  LEA R226, P2, R5.reuse, R163.reuse, 0x1 ;  /* 0x000000a305e27211 */ /* 0x0c0fe200078408ff */
[----:B------:R-:W-:Y:S01]  /*3600*/  IMAD R8, R22, 0x8, R7 ;  /* 0x0000000816087824 */ /* 0x000fe200078e0207 */
[----:B------:R-:W-:Y:S01]  /*3610*/  LEA R242, P0, R12, R163, 0x1 ;  /* 0x000000a30cf27211 */ /* 0x000fe200078008ff */
[----:B------:R0:W-:Y:S01]  /*3620*/  STL.64 [R1], R20 ;  /* 0x0000001401007387 */ /* 0x0001e20000100a00 */
[----:B------:R-:W-:Y:S01]  /*3630*/  LEA.HI.X.SX32 R227, R5, R19, 0x1, P2 ;  /* 0x0000001305e37211 */ /* 0x000fe200010f0eff */
[----:B------:R-:W-:Y:S01]  /*3640*/  IMAD R9, R22, 0x8, R8 ;  /* 0x0000000816097824 */ /* 0x000fe200078e0208 */
[----:B------:R-:W-:Y:S01]  /*3650*/  LEA R240, P1, R13, R163, 0x1 ;  /* 0x000000a30df07211 */ /* 0x000fe200078208ff */
[----:B------:R-:W-:Y:S01]  /*3660*/  STL.64 [R1+0xf0], R212 ;  /* 0x0000f0d401007387 */ /* 0x000fe20000100a00 */
[----:B------:R-:W-:Y:S01]  /*3670*/  LEA.HI.X.SX32 R243, R12, R19, 0x1, P0 ;  /* 0x000000130cf37211 */ /* 0x000fe200000f0eff */
[----:B------:R-:W-:Y:S01]  /*3680*/  IMAD R10, R22, 0x8, R9 ;  /* 0x00000008160a7824 */ /* 0x000fe200078e0209 */
[-C--:B------:R-:W-:Y:S01]  /*3690*/  LEA R234, P0, R15, R163.reuse, 0x1 ;  /* 0x000000a30fea7211 */ /* 0x080fe200078008ff */
[----:B------:R1:W-:Y:S01]  /*36a0*/  STL.64 [R1+0xe8], R210 ;  /* 0x0000e8d201007387 */ /* 0x0003e20000100a00 */
[----:B------:R-:W-:Y:S01]  /*36b0*/  LEA R200, P2, R4, R163, 0x1 ;  /* 0x000000a304c87211 */ /* 0x000fe200078408ff */
[----:B------:R-:W-:Y:S01]  /*36c0*/  IMAD R5, R22, 0x8, R10 ;  /* 0x0000000816057824 */ /* 0x000fe200078e020a */
[----:B------:R-:W-:Y:S01]  /*36d0*/  LEA.HI.X.SX32 R241, R13, R19, 0x1, P1 ;  /* 0x000000130df17211 */ /* 0x000fe200008f0eff */
[----:B------:R-:W-:Y:S01]  /*36e0*/  IMAD R154, R161, 0x7, RZ ;  /* 0x00000007a19a7824 */ /* 0x000fe200078e02ff */
[----:B------:R-:W-:Y:S01]  /*36f0*/  LEA R230, P1, R16, R163, 0x1 ;  /* 0x000000a310e67211 */ /* 0x000fe200078208ff */
[----:B------:R-:W-:Y:S01]  /*3700*/  IMAD R11, R22, 0x8, R5 ;  /* 0x00000008160b7824 */ /* 0x000fe200078e0205 */
[----:B------:R-:W-:Y:S01]  /*3710*/  LEA.HI.X.SX32 R235, R15, R19, 0x1, P0 ;  /* 0x000000130feb7211 */ /* 0x000fe200000f0eff */
[----:B0-----:R-:W-:Y:S01]  /*3720*/  IMAD R20, R161, 0xa, RZ ;  /* 0x0000000aa1147824 */ /* 0x001fe200078e02ff */
[----:B------:R-:W-:Y:S01]  /*3730*/  LEA R222, P0, R17, R163, 0x1 ;  /* 0x000000a311de7211 */ /* 0x000fe200078008ff */
[----:B------:R-:W-:Y:S01]  /*3740*/  IMAD R21, R161, 0xb, RZ ;  /* 0x0000000ba1157824 */ /* 0x000fe200078e02ff */
[-C--:B------:R-:W-:Y:S01]  /*3750*/  LEA.HI.X.SX32 R201, R4, R19.reuse, 0x1, P2 ;  /* 0x0000001304c97211 */ /* 0x080fe200010f0eff */
[----:B------:R-:W-:Y:S01]  /*3760*/  IMAD R4, R22, 0x8, R11 ;  /* 0x0000000816047824 */ /* 0x000fe200078e020b */
[----:B------:R-:W-:Y:S01]  /*3770*/  LEA.HI.X.SX32 R231, R16, R19, 0x1, P1 ;  /* 0x0000001310e77211 */ /* 0x000fe200008f0eff */
[----:B-1----:R-:W-:Y:S01]  /*3780*/  IMAD.WIDE R210, R159, 0x2, R204 ;  /* 0x000000029fd27825 */ /* 0x002fe200078e02cc */
[----:B------:R-:W-:-:S02]  /*3790*/  LEA R202, P1, R18, R163, 0x1 ;  /* 0x000000a312ca7211 */ /* 0x000fc400078208ff */
[----:B------:R-:W-:Y:S02]  /*37a0*/  CS2R R96, SRZ ;  /* 0x0000000000607805 */ /* 0x000fe4000001ff00 */
[----:B------:R-:W-:Y:S01]  /*37b0*/  LEA.HI.X.SX32 R223, R17, R19, 0x1, P0 ;  /* 0x0000001311df7211 */ /* 0x000fe200000f0eff */
[----:B------:R-:W-:Y:S01]  /*37c0*/  IMAD R12, R22, 0x8, R4 ;  /* 0x00000008160c7824 */ /* 0x000fe200078e0204 */
[----:B------:R-:W-:Y:S01]  /*37d0*/  LEA R198, P0, R3, R163, 0x1 ;  /* 0x000000a303c67211 */ /* 0x000fe200078008ff */
[C---:B------:R-:W-:Y:S01]  /*37e0*/  IMAD R17, R161.reuse, 0x9, RZ ;  /* 0x00000009a1117824 */ /* 0x040fe200078e02ff */
[----:B------:R-:W-:Y:S01]  /*37f0*/  LEA.HI.X.SX32 R203, R18, R19, 0x1, P1 ;  /* 0x0000001312cb7211 */ /* 0x000fe200008f0eff */
[C---:B------:R-:W-:Y:S01]  /*3800*/  IMAD R152, R161.reuse, 0xd, RZ ;  /* 0x0000000da1987824 */ /* 0x040fe200078e02ff */
[----:B------:R-:W-:Y:S01]  /*3810*/  LEA R196, P1, R6, R163, 0x1 ;  /* 0x000000a306c47211 */ /* 0x000fe200078208ff */
[----:B------:R-:W-:Y:S01]  /*3820*/  IMAD R153, R161, 0xe, RZ ;  /* 0x0000000ea1997824 */ /* 0x000fe200078e02ff */
[----:B------:R-:W-:Y:S01]  /*3830*/  LEA.HI.X.SX32 R199, R3, R19, 0x1, P0 ;  /* 0x0000001303c77211 */ /* 0x000fe200000f0eff */
[----:B------:R-:W-:Y:S01]  /*3840*/  IMAD R3, R22, 0x8, R12 ;  /* 0x0000000816037824 */ /* 0x000fe200078e020c */
[----:B------:R-:W-:Y:S01]  /*3850*/  LEA R194, P2, R7, R163, 0x1 ;  /* 0x000000a307c27211 */ /* 0x000fe200078408ff */
[----:B------:R-:W-:Y:S01]  /*3860*/  IMAD R156, R161, 0xf, RZ ;  /* 0x0000000fa19c7824 */ /* 0x000fe200078e02ff */
[-C--:B------:R-:W-:Y:S01]  /*3870*/  LEA.HI.X.SX32 R197, R6, R19.reuse, 0x1, P1 ;  /* 0x0000001306c57211 */ /* 0x080fe200008f0eff */
[----:B------:R-:W-:Y:S01]  /*3880*/  IMAD R6, R22, 0x8, R3 ;  /* 0x0000000816067824 */ /* 0x000fe200078e0203 */
[----:B------:R-:W-:Y:S01]  /*3890*/  LEA.HI.X.SX32 R195, R7, R19, 0x1, P2 ;  /* 0x0000001307c37211 */ /* 0x000fe200010f0eff */
[----:B------:R-:W-:Y:S01]  /*38a0*/  IMAD.MOV.U32 R15, RZ, RZ, 0x3f800000 ;  /* 0x3f800000ff0f7424 */ /* 0x000fe200078e00ff */
[-C--:B------:R-:W-:Y:S01]  /*38b0*/  LEA R188, P2, R10, R163.reuse, 0x1 ;  /* 0x000000a30abc7211 */ /* 0x080fe200078408ff */
[----:B------:R-:W-:Y:S01]  /*38c0*/  IMAD R7, R22, 0x8, R6 ;  /* 0x0000000816077824 */ /* 0x000fe200078e0206 */
[-C--:B------:R-:W-:Y:S01]  /*38d0*/  LEA R192, P0, R8, R163.reuse, 0x1 ;  /* 0x000000a308c07211 */ /* 0x080fe200078008ff */
[----:B------:R-:W-:Y:S01]  /*38e0*/  IMAD.MOV.U32 R13, RZ, RZ, -0x800000 ;  /* 0xff800000ff0d7424 */ /* 0x000fe200078e00ff */
[----:B------:R-:W-:Y:S01]  /*38f0*/  LEA R190, P1, R9, R163, 0x1 ;  /* 0x000000a309be7211 */ /* 0x000fe200078208ff */
[----:B------:R-:W-:Y:S01]  /*3900*/  IMAD.MOV.U32 R14, RZ, RZ, -0x800000 ;  /* 0xff800000ff0e7424 */ /* 0x000fe200078e00ff */
[-C--:B------:R-:W-:Y:S01]  /*3910*/  LEA.HI.X.SX32 R189, R10, R19.reuse, 0x1, P2 ;  /* 0x000000130abd7211 */ /* 0x080fe200010f0eff */
[----:B------:R-:W-:Y:S01]  /*3920*/  IMAD.MOV.U32 R16, RZ, RZ, 0x3f800000 ;  /* 0x3f800000ff107424 */ /* 0x000fe200078e00ff */
[----:B------:R-:W-:Y:S01]  /*3930*/  LEA.HI.X.SX32 R193, R8, R19, 0x1, P0 ;  /* 0x0000001308c17211 */ /* 0x000fe200000f0eff */
[----:B------:R-:W-:Y:S01]  /*3940*/  IMAD R8, R22, 0x8, R7 ;  /* 0x0000000816087824 */ /* 0x000fe200078e0207 */
[----:B------:R-:W-:-:S02]  /*3950*/  LEA R182, P2, R4, R163, 0x1 ;  /* 0x000000a304b67211 */ /* 0x000fc400078408ff */
[----:B------:R-:W-:Y:S02]  /*3960*/  CS2R R98, SRZ ;  /* 0x0000000000627805 */ /* 0x000fe4000001ff00 */
[----:B------:R-:W-:Y:S02]  /*3970*/  LEA.HI.X.SX32 R191, R9, R19, 0x1, P1 ;  /* 0x0000001309bf7211 */ /* 0x000fe400008f0eff */
[----:B------:R-:W-:Y:S02]  /*3980*/  CS2R R100, SRZ ;  /* 0x0000000000647805 */ /* 0x000fe4000001ff00 */
[-C--:B------:R-:W-:Y:S02]  /*3990*/  LEA R184, P1, R11, R163.reuse, 0x1 ;  /* 0x000000a30bb87211 */ /* 0x080fe400078208ff */
[----:B------:R-:W-:Y:S02]  /*39a0*/  CS2R R102, SRZ ;  /* 0x0000000000667805 */ /* 0x000fe4000001ff00 */
[----:B------:R-:W-:-:S02]  /*39b0*/  LEA R186, P0, R5, R163, 0x1 ;  /* 0x000000a305ba7211 */ /* 0x000fc400078008ff */
[----:B------:R-:W-:Y:S02]  /*39c0*/  CS2R R104, SRZ ;  /* 0x0000000000687805 */ /* 0x000fe4000001ff00 */
[-C--:B------:R-:W-:Y:S01]  /*39d0*/  LEA.HI.X.SX32 R183, R4, R19.reuse, 0x1, P2 ;  /* 0x0000001304b77211 */ /* 0x080fe200010f0eff */
[C---:B------:R-:W-:Y:S01]  /*39e0*/  IMAD R4, R22.reuse, 0x8, R8 ;  /* 0x0000000816047824 */ /* 0x040fe200078e0208 */
[-C--:B------:R-:W-:Y:S02]  /*39f0*/  LEA.HI.X.SX32 R185, R11, R19.reuse, 0x1, P1 ;  /* 0x000000130bb97211 */ /* 0x080fe400008f0eff */
[----:B------:R-:W-:Y:S02]  /*3a00*/  CS2R R106, SRZ ;  /* 0x00000000006a7805 */ /* 0x000fe4000001ff00 */
[----:B------:R-:W-:Y:S01]  /*3a10*/  LEA.HI.X.SX32 R187, R5, R19, 0x1, P0 ;  /* 0x0000001305bb7211 */ /* 0x000fe200000f0eff */
[----:B------:R-:W-:Y:S01]  /*3a20*/  IMAD R5, R22, 0x8, R4 ;  /* 0x0000000816057824 */ /* 0x000fe200078e0204 */
[----:B------:R-:W-:-:S02]  /*3a30*/  LEA R178, P1, R3, R163, 0x1 ;  /* 0x000000a303b27211 */ /* 0x000fc400078208ff */
[----:B------:R-:W-:Y:S02]  /*3a40*/  CS2R R108, SRZ ;  /* 0x00000000006c7805 */ /* 0x000fe4000001ff00 */
[----:B------:R-:W-:Y:S02]  /*3a50*/  LEA R176, P2, R6, R163, 0x1 ;  /* 0x000000a306b07211 */ /* 0x000fe400078408ff */
[----:B------:R-:W-:Y:S02]  /*3a60*/  CS2R R110, SRZ ;  /* 0x00000000006e7805 */ /* 0x000fe4000001ff00 */
[-C--:B------:R-:W-:Y:S01]  /*3a70*/  LEA.HI.X.SX32 R179, R3, R19.reuse, 0x1, P1 ;  /* 0x0000001303b37211 */ /* 0x080fe200008f0eff */
[----:B------:R-:W-:Y:S01]  /*3a80*/  IMAD R3, R22, 0x8, R5 ;  /* 0x0000000816037824 */ /* 0x000fe200078e0205 */
[----:B------:R-:W-:Y:S02]  /*3a90*/  LEA.HI.X.SX32 R177, R6, R19, 0x1, P2 ;  /* 0x0000001306b17211 */ /* 0x000fe400010f0eff */
[----:B------:R-:W-:-:S02]  /*3aa0*/  CS2R R112, SRZ ;  /* 0x0000000000707805 */ /* 0x000fc4000001ff00 */
[-C--:B------:R-:W-:Y:S01]  /*3ab0*/  LEA R170, P2, R4, R163.reuse, 0x1 ;  /* 0x000000a304aa7211 */ /* 0x080fe200078408ff */
[----:B------:R-:W-:Y:S01]  /*3ac0*/  IMAD R6, R22, 0x8, R3 ;  /* 0x0000000816067824 */ /* 0x000fe200078e0203 */
[----:B------:R-:W-:Y:S02]  /*3ad0*/  LEA R180, P0, R12, R163, 0x1 ;  /* 0x000000a30cb47211 */ /* 0x000fe400078008ff */
[----:B------:R-:W-:Y:S02]  /*3ae0*/  CS2R R114, SRZ ;  /* 0x0000000000727805 */ /* 0x000fe4000001ff00 */
[-C--:B------:R-:W-:Y:S01]  /*3af0*/  LEA.HI.X.SX32 R171, R4, R19.reuse, 0x1, P2 ;  /* 0x0000001304ab7211 */ /* 0x080fe200010f0eff */
[----:B------:R-:W-:Y:S01]  /*3b00*/  IMAD R4, R22, 0x8, R6 ;  /* 0x0000000816047824 */ /* 0x000fe200078e0206 */
[----:B------:R-:W-:Y:S01]  /*3b10*/  LEA.HI.X.SX32 R181, R12, R19, 0x1, P0 ;  /* 0x000000130cb57211 */ /* 0x000fe200000f0eff */
[----:B------:R-:W-:Y:S01]  /*3b20*/  IMAD.SHL.U32 R22, R161, 0x8, RZ ;  /* 0x00000008a1167824 */ /* 0x000fe200078e00ff */
[-C--:B------:R-:W-:Y:S01]  /*3b30*/  LEA R174, P0, R7, R163.reuse, 0x1 ;  /* 0x000000a307ae7211 */ /* 0x080fe200078008ff */
[----:B------:R-:W-:Y:S01]  /*3b40*/  IMAD.MOV.U32 R12, RZ, RZ, RZ ;  /* 0x000000ffff0c7224 */ /* 0x000fe200078e00ff */
[----:B------:R-:W-:-:S02]  /*3b50*/  LEA R172, P1, R8, R163, 0x1 ;  /* 0x000000a308ac7211 */ /* 0x000fc400078208ff */
[----:B------:R-:W-:Y:S02]  /*3b60*/  CS2R R116, SRZ ;  /* 0x0000000000747805 */ /* 0x000fe4000001ff00 */
[----:B------:R-:W-:Y:S02]  /*3b70*/  LEA R162, P3, R4, R163, 0x1 ;  /* 0x000000a304a27211 */ /* 0x000fe400078608ff */
[----:B------:R-:W-:Y:S02]  /*3b80*/  CS2R R118, SRZ ;  /* 0x0000000000767805 */ /* 0x000fe4000001ff00 */
[-C--:B------:R-:W-:Y:S02]  /*3b90*/  LEA.HI.X.SX32 R175, R7, R19.reuse, 0x1, P0 ;  /* 0x0000001307af7211 */ /* 0x080fe400000f0eff */
[----:B------:R-:W-:Y:S02]  /*3ba0*/  CS2R R120, SRZ ;  /* 0x0000000000787805 */ /* 0x000fe4000001ff00 */
[----:B------:R-:W-:-:S02]  /*3bb0*/  LEA.HI.X.SX32 R173, R8, R19, 0x1, P1 ;  /* 0x0000001308ad7211 */ /* 0x000fc400008f0eff */
[----:B------:R-:W-:Y:S02]  /*3bc0*/  CS2R R122, SRZ ;  /* 0x00000000007a7805 */ /* 0x000fe4000001ff00 */
[-C--:B------:R-:W-:Y:S02]  /*3bd0*/  LEA R168, P0, R5, R163.reuse, 0x1 ;  /* 0x000000a305a87211 */ /* 0x080fe400078008ff */
[----:B------:R-:W-:Y:S02]  /*3be0*/  CS2R R124, SRZ ;  /* 0x00000000007c7805 */ /* 0x000fe4000001ff00 */
[-C--:B------:R-:W-:Y:S02]  /*3bf0*/  LEA R166, P1, R3, R163.reuse, 0x1 ;  /* 0x000000a303a67211 */ /* 0x080fe400078208ff */
[----:B------:R-:W-:Y:S02]  /*3c00*/  CS2R R126, SRZ ;  /* 0x00000000007e7805 */ /* 0x000fe4000001ff00 */
[----:B------:R-:W-:-:S02]  /*3c10*/  LEA R164, P2, R6, R163, 0x1 ;  /* 0x000000a306a47211 */ /* 0x000fc400078408ff */
[----:B------:R-:W-:Y:S02]  /*3c20*/  CS2R R128, SRZ ;  /* 0x0000000000807805 */ /* 0x000fe4000001ff00 */
[-C--:B------:R-:W-:Y:S01]  /*3c30*/  LEA.HI.X.SX32 R163, R4, R19.reuse, 0x1, P3 ;  /* 0x0000001304a37211 */ /* 0x080fe200018f0eff */
[----:B------:R-:W-:Y:S01]  /*3c40*/  IMAD R4, R23, 0x20, R2 ;  /* 0x0000002017047824 */ /* 0x000fe200078e0202 */
[-C--:B------:R-:W-:Y:S01]  /*3c50*/  LEA.HI.X.SX32 R165, R6, R19.reuse, 0x1, P2 ;  /* 0x0000001306a57211 */ /* 0x080fe200010f0eff */
[----:B------:R-:W-:Y:S01]  /*3c60*/  IMAD R23, R161, 0xc, RZ ;  /* 0x0000000ca1177824 */ /* 0x000fe200078e02ff */
[----:B------:R-:W-:Y:S01]  /*3c70*/  LEA.HI.X.SX32 R169, R5, R19, 0x1, P0 ;  /* 0x0000001305a97211 */ /* 0x000fe200000f0eff */
[----:B------:R-:W-:Y:S01]  /*3c80*/  IMAD.IADD R11, R208, 0x1, R4 ;  /* 0x00000001d00b7824 */ /* 0x000fe200078e0204 */
[----:B------:R-:W-:Y:S02]  /*3c90*/  LOP3.LUT R10, R4, 0x10, RZ, 0x3c, !PT ;  /* 0x00000010040a7812 */ /* 0x000fe400078e3cff */
[----:B------:R-:W-:-:S02]  /*3ca0*/  CS2R R130, SRZ ;  /* 0x0000000000827805 */ /* 0x000fc4000001ff00 */
[C---:B------:R-:W-:Y:S02]  /*3cb0*/  LOP3.LUT R9, R4.reuse, 0x20, RZ, 0x3c, !PT ;  /* 0x0000002004097812 */ /* 0x040fe400078e3cff */
[----:B------:R-:W-:Y:S02]  /*3cc0*/  CS2R R132, SRZ ;  /* 0x0000000000847805 */ /* 0x000fe4000001ff00 */
[----:B------:R-:W-:Y:S01]  /*3cd0*/  LOP3.LUT R8, R4, 0x30, RZ, 0x3c, !PT ;  /* 0x0000003004087812 */ /* 0x000fe200078e3cff */
[----:B------:R-:W-:Y:S01]  /*3ce0*/  IMAD.IADD R10, R208, 0x1, R10 ;  /* 0x00000001d00a7824 */ /* 0x000fe200078e020a */
[----:B------:R-:W-:Y:S01]  /*3cf0*/  LOP3.LUT R7, R4, 0x40, RZ, 0x3c, !PT ;  /* 0x0000004004077812 */ /* 0x000fe200078e3cff */
[----:B------:R-:W-:Y:S01]  /*3d00*/  IMAD.IADD R9, R208, 0x1, R9 ;  /* 0x00000001d0097824 */ /* 0x000fe200078e0209 */
[----:B------:R-:W-:Y:S01]  /*3d10*/  LOP3.LUT R6, R4, 0x50, RZ, 0x3c, !PT ;  /* 0x0000005004067812 */ /* 0x000fe200078e3cff */
[----:B------:R-:W-:Y:S01]  /*3d20*/  IMAD.IADD R8, R208, 0x1, R8 ;  /* 0x00000001d0087824 */ /* 0x000fe200078e0208 */
[----:B------:R-:W-:Y:S01]  /*3d30*/  LOP3.LUT R18, R4, 0x60, RZ, 0x3c, !PT ;  /* 0x0000006004127812 */ /* 0x000fe200078e3cff */
[----:B------:R-:W-:Y:S01]  /*3d40*/  IMAD.IADD R7, R208, 0x1, R7 ;  /* 0x00000001d0077824 */ /* 0x000fe200078e0207 */
[----:B------:R-:W-:Y:S01]  /*3d50*/  LOP3.LUT R158, R4, 0x70, RZ, 0x3c, !PT ;  /* 0x00000070049e7812 */ /* 0x000fe200078e3cff */
[C---:B------:R-:W-:Y:S01]  /*3d60*/  IMAD.IADD R6, R208.reuse, 0x1, R6 ;  /* 0x00000001d0067824 */ /* 0x040fe200078e0206 */
[----:B------:R-:W-:Y:S01]  /*3d70*/  LEA.HI.X.SX32 R167, R3, R19, 0x1, P1 ;  /* 0x0000001303a77211 */ /* 0x000fe200008f0eff */
[C---:B------:R-:W-:Y:S01]  /*3d80*/  IMAD.IADD R5, R208.reuse, 0x1, R18 ;  /* 0x00000001d0057824 */ /* 0x040fe200078e0212 */
[----:B------:R-:W-:Y:S01]  /*3d90*/  CS2R R2, SRZ ;  /* 0x0000000000027805 */ /* 0x000fe2000001ff00 */
[----:B------:R-:W-:Y:S01]  /*3da0*/  IMAD.IADD R4, R208, 0x1, R158 ;  /* 0x00000001d0047824 */ /* 0x000fe200078e029e */
[----:B------:R-:W-:Y:S01]  /*3db0*/  CS2R R134, SRZ ;  /* 0x0000000000867805 */ /* 0x000fe2000001ff00 */
[----:B------:R-:W-:Y:S01]  /*3dc0*/  IMAD.WIDE R208, R159, 0x2, R206 ;  /* 0x000000029fd07825 */ /* 0x000fe200078e02ce */
[----:B------:R-:W-:-:S02]  /*3dd0*/  CS2R R136, SRZ ;  /* 0x0000000000887805 */ /* 0x000fc4000001ff00 */
[----:B------:R-:W-:Y:S02]  /*3de0*/  CS2R R138, SRZ ;  /* 0x00000000008a7805 */ /* 0x000fe4000001ff00 */
[----:B------:R-:W-:Y:S01]  /*3df0*/  CS2R R140, SRZ ;  /* 0x00000000008c7805 */ /* 0x000fe2000001ff00 */
[----:B------:R-:W-:Y:S01]  /*3e00*/  IMAD.SHL.U32 R19, R161, 0x4, RZ ;  /* 0x00000004a1137824 */ /* 0x000fe200078e00ff */
[----:B------:R0:W-:Y:S01]  /*3e10*/  STL.64 [R1+0xe0], R208 ;  /* 0x0000e0d001007387 */ /* 0x0001e20000100a00 */
[----:B------:R-:W-:Y:S02]  /*3e20*/  CS2R R142, SRZ ;  /* 0x00000000008e7805 */ /* 0x000fe4000001ff00 */
[----:B------:R-:W-:Y:S02]  /*3e30*/  CS2R R144, SRZ ;  /* 0x0000000000907805 */ /* 0x000fe4000001ff00 */
[----:B------:R-:W-:Y:S01]  /*3e40*/  CS2R R146, SRZ ;  /* 0x0000000000927805 */ /* 0x000fe2000001ff00 */
[----:B------:R1:W-:Y:S01]  /*3e50*/  STL.64 [R1+0xd8], R210 ;  /* 0x0000d8d201007387 */ /* 0x0003e20000100a00 */
[----:B------:R-:W-:-:S02]  /*3e60*/  CS2R R148, SRZ ;  /* 0x0000000000947805 */ /* 0x000fc4000001ff00 */
[----:B------:R-:W-:Y:S01]  /*3e70*/  CS2R R150, SRZ ;  /* 0x0000000000967805 */ /* 0x000fe2000001ff00 */
[----:B------:R-:W-:Y:S02]  /*3e80*/  UIADD3.64 UR10, UR4, 0x100, URZ ;  /* 0x00000100040a7897 */ /* 0x000fe4000fffe03f */
[----:B------:R-:W-:Y:S02]  /*3e90*/  UIADD3.64 UR8, UR4, 0x80, URZ ;  /* 0x0000008004087897 */ /* 0x000fe4000fffe03f */
[----:B------:R-:W-:Y:S01]  /*3ea0*/  UIADD3.64 UR10, UR6, 0x2, URZ ;  /* 0x00000002060a7897 */ /* 0x000fe2000fffe03f */
[C---:B0-----:R-:W-:Y:S01]  /*3eb0*/  IMAD.WIDE R208, R19.reuse, 0x2, R206 ;  /* 0x0000000213d07825 */ /* 0x041fe200078e02ce */
[----:B------:R-:W-:Y:S02]  /*3ec0*/  UIADD3.64 UR14, UR6, 0x4, URZ ;  /* 0x00000004060e7897 */ /* 0x000fe4000fffe03f */
[----:B------:R-:W-:Y:S01]  /*3ed0*/  UIADD3.64 UR8, UR4, 0x180, URZ ;  /* 0x0000018004087897 */ /* 0x000fe2000fffe03f */
[----:B------:R-:W-:Y:S01]  /*3ee0*/  IMAD.WIDE R18, R19, 0x2, R204 ;  /* 0x0000000213127825 */ /* 0x000fe200078e02cc */
[----:B------:R0:W-:Y:S01]  /*3ef0*/  STL.64 [R1+0xd0], R208 ;  /* 0x0000d0d001007387 */ /* 0x0001e20000100a00 */
[----:B------:R-:W-:-:S02]  /*3f00*/  UIADD3.64 UR12, UR4, 0x200, URZ ;  /* 0x00000200040c7897 */ /* 0x000fc4000fffe03f */
[--C-:B-1----:R-:W-:Y:S01]  /*3f10*/  IMAD.WIDE R210, R20, 0x2, R206.reuse ;  /* 0x0000000214d27825 */ /* 0x102fe200078e02ce */
[----:B------:R1:W-:Y:S01]  /*3f20*/  STL.64 [R1+0xc8], R18 ;  /* 0x0000c81201007387 */ /* 0x0003e20000100a00 */
[----:B------:R-:W-:Y:S02]  /*3f30*/  UIADD3.64 UR16, UR4, 0x280, URZ ;  /* 0x0000028004107897 */ /* 0x000fe4000fffe03f */
[----:B------:R-:W-:Y:S02]  /*3f40*/  UIADD3.64 UR20, UR4, 0x300, URZ ;  /* 0x0000030004147897 */ /* 0x000fe4000fffe03f */
[----:B------:R-:W-:Y:S02]  /*3f50*/  UIADD3.64 UR24, UR4, 0x380, URZ ;  /* 0x0000038004187897 */ /* 0x000fe4000fffe03f */
[----:B------:R-:W-:Y:S01]  /*3f60*/  UIADD3.64 UR28, UR4, 0x400, URZ ;  /* 0x00000400041c7897 */ /* 0x000fe2000fffe03f */
[----:B0-----:R-:W-:Y:S01]  /*3f70*/  IMAD.WIDE R208, R157, 0x2, R206 ;  /* 0x000000029dd07825 */ /* 0x001fe200078e02ce */
[----:B------:R-:W-:-:S02]  /*3f80*/  UIADD3.64 UR32, UR4, 0x480, URZ ;  /* 0x0000048004207897 */ /* 0x000fc4000fffe03f */
[----:B------:R-:W-:Y:S01]  /*3f90*/  UIADD3.64 UR36, UR4, 0x500, URZ ;  /* 0x0000050004247897 */ /* 0x000fe2000fffe03f */
[----:B-1----:R-:W-:Y:S01]  /*3fa0*/  IMAD.WIDE R18, R157, 0x2, R204 ;  /* 0x000000029d127825 */ /* 0x002fe200078e02cc */
[----:B------:R0:W-:Y:S01]  /*3fb0*/  STL.64 [R1+0xc0], R208 ;  /* 0x0000c0d001007387 */ /* 0x0001e20000100a00 */
[----:B------:R-:W-:Y:S02]  /*3fc0*/  UIADD3.64 UR40, UR4, 0x580, URZ ;  /* 0x0000058004287897 */ /* 0x000fe4000fffe03f */
[----:B------:R-:W-:Y:S01]  /*3fd0*/  UIADD3.64 UR44, UR4, 0x600, URZ ;  /* 0x00000600042c7897 */ /* 0x000fe2000fffe03f */
[----:B------:R1:W-:Y:S01]  /*3fe0*/  STL.64 [R1+0xb8], R18 ;  /* 0x0000b81201007387 */ /* 0x0003e20000100a00 */
[----:B------:R-:W-:Y:S02]  /*3ff0*/  UIADD3.64 UR48, UR4, 0x680, URZ ;  /* 0x0000068004307897 */ /* 0x000fe4000fffe03f */
[----:B------:R-:W-:Y:S02]  /*4000*/  UIADD3.64 UR52, UR4, 0x700, URZ ;  /* 0x0000070004347897 */ /* 0x000fe4000fffe03f */
[----:B------:R-:W-:-:S02]  /*4010*/  UIADD3.64 UR10, UR6, 0x7e, URZ ;  /* 0x0000007e060a7897 */ /* 0x000fc4000fffe03f */
[----:B------:R-:W-:Y:S01]  /*4020*/  UIADD3.64 UR14, UR6, 0x80, URZ ;  /* 0x00000080060e7897 */ /* 0x000fe2000fffe03f */
[C---:B0-----:R-:W-:Y:S01]  /*4030*/  IMAD.WIDE R208, R155.reuse, 0x2, R206 ;  /* 0x000000029bd07825 */ /* 0x041fe200078e02ce */
[----:B------:R-:W-:Y:S02]  /*4040*/  UIADD3.64 UR18, UR6, 0x82, URZ ;  /* 0x0000008206127897 */ /* 0x000fe4000fffe03f */
[----:B------:R-:W-:Y:S01]  /*4050*/  UIADD3.64 UR22, UR6, 0x84, URZ ;  /* 0x0000008406167897 */ /* 0x000fe2000fffe03f */
[----:B-1----:R-:W-:Y:S01]  /*4060*/  IMAD.WIDE R18, R155, 0x2, R204 ;  /* 0x000000029b127825 */ /* 0x002fe200078e02cc */
[----:B------:R0:W-:Y:S01]  /*4070*/  STL.64 [R1+0xb0], R208 ;  /* 0x0000b0d001007387 */ /* 0x0001e20000100a00 */
[----:B------:R-:W-:Y:S02]  /*4080*/  UIADD3.64 UR26, UR6, 0xfe, URZ ;  /* 0x000000fe061a7897 */ /* 0x000fe4000fffe03f */
[----:B------:R-:W-:Y:S01]  /*4090*/  UIADD3.64 UR30, UR6, 0x100, URZ ;  /* 0x00000100061e7897 */ /* 0x000fe2000fffe03f */
[----:B------:R1:W-:Y:S01]  /*40a0*/  STL.64 [R1+0xa8], R18 ;  /* 0x0000a81201007387 */ /* 0x0003e20000100a00 */
[----:B------:R-:W-:-:S02]  /*40b0*/  UIADD3.64 UR34, UR6, 0x102, URZ ;  /* 0x0000010206227897 */ /* 0x000fc4000fffe03f */
[----:B------:R-:W-:Y:S02]  /*40c0*/  UIADD3.64 UR38, UR6, 0x104, URZ ;  /* 0x0000010406267897 */ /* 0x000fe4000fffe03f */
[----:B------:R-:W-:Y:S02]  /*40d0*/  UIADD3.64 UR42, UR6, 0x17e, URZ ;  /* 0x0000017e062a7897 */ /* 0x000fe4000fffe03f */
[----:B------:R-:W-:Y:S01]  /*40e0*/  UIADD3.64 UR46, UR6, 0x180, URZ ;  /* 0x00000180062e7897 */ /* 0x000fe2000fffe03f */
[C---:B0-----:R-:W-:Y:S01]  /*40f0*/  IMAD.WIDE R208, R154.reuse, 0x2, R206 ;  /* 0x000000029ad07825 */ /* 0x041fe200078e02ce */
[----:B------:R-:W-:Y:S02]  /*4100*/  UIADD3.64 UR50, UR6, 0x182, URZ ;  /* 0x0000018206327897 */ /* 0x000fe4000fffe03f */
[----:B------:R-:W-:Y:S01]  /*4110*/  UIADD3.64 UR54, UR6, 0x184, URZ ;  /* 0x0000018406367897 */ /* 0x000fe2000fffe03f */
[----:B-1----:R-:W-:Y:S01]  /*4120*/  IMAD.WIDE R18, R154, 0x2, R204 ;  /* 0x000000029a127825 */ /* 0x002fe200078e02cc */
[----:B------:R0:W-:Y:S04]  /*4130*/  STL.64 [R1+0xa0], R208 ;  /* 0x0000a0d001007387 */ /* 0x0001e80000100a00 */
[----:B------:R1:W-:Y:S01]  /*4140*/  STL.64 [R1+0x98], R18 ;  /* 0x0000981201007387 */ /* 0x0003e20000100a00 */
[----:B0-----:R-:W-:-:S04]  /*4150*/  IMAD.WIDE R208, R22, 0x2, R206 ;  /* 0x0000000216d07825 */ /* 0x001fc800078e02ce */
[----:B-1----:R-:W-:Y:S01]  /*4160*/  IMAD.WIDE R18, R22, 0x2, R204 ;  /* 0x0000000216127825 */ /* 0x002fe200078e02cc */
[----:B------:R0:W-:Y:S04]  /*4170*/  STL.64 [R1+0x90], R208 ;  /* 0x000090d001007387 */ /* 0x0001e80000100a00 */
[----:B------:R1:W-:Y:S01]  /*4180*/  STL.64 [R1+0x88], R18 ;  /* 0x0000881201007387 */ /* 0x0003e20000100a00 */
[----:B0-----:R-:W-:-:S04]  /*4190*/  IMAD.WIDE R208, R17, 0x2, R206 ;  /* 0x0000000211d07825 */ /* 0x001fc800078e02ce */
[----:B-1----:R-:W-:Y:S01]  /*41a0*/  IMAD.WIDE R18, R17, 0x2, R204 ;  /* 0x0000000211127825 */ /* 0x002fe200078e02cc */
[----:B------:R0:W-:Y:S04]  /*41b0*/  STL.64 [R1+0x80], R208 ;  /* 0x000080d001007387 */ /* 0x0001e80000100a00 */
[----:B------:R1:W-:Y:S04]  /*41c0*/  STL.64 [R1+0x78], R18 ;  /* 0x0000781201007387 */ /* 0x0003e80000100a00 */
[----:B------:R-:W-:Y:S01]  /*41d0*/  STL.64 [R1+0x70], R210 ;  /* 0x000070d201007387 */ /* 0x000fe20000100a00 */
[----:B0-----:R-:W-:-:S04]  /*41e0*/  IMAD.WIDE R208, R21, 0x2, R206 ;  /* 0x0000000215d07825 */ /* 0x001fc800078e02ce */
[----:B-1----:R-:W-:-:S04]  /*41f0*/  IMAD.WIDE R18, R20, 0x2, R204 ;  /* 0x0000000214127825 */ /* 0x002fc800078e02cc */
[----:B------:R-:W-:Y:S01]  /*4200*/  IMAD.WIDE R20, R21, 0x2, R204 ;  /* 0x0000000215147825 */ /* 0x000fe200078e02cc */
[----:B------:R0:W-:Y:S04]  /*4210*/  STL.64 [R1+0x68], R18 ;  /* 0x0000681201007387 */ /* 0x0001e80000100a00 */
[----:B------:R-:W-:Y:S04]  /*4220*/  STL.64 [R1+0x60], R208 ;  /* 0x000060d001007387 */ /* 0x000fe80000100a00 */
[----:B------:R1:W-:Y:S01]  /*4230*/  STL.64 [R1+0x58], R20 ;  /* 0x0000581401007387 */ /* 0x0003e20000100a00 */
[----:B0-----:R-:W-:-:S04]  /*4240*/  IMAD.WIDE R18, R23, 0x2, R206 ;  /* 0x0000000217127825 */ /* 0x001fc800078e02ce */
[----:B------:R-:W-:Y:S01]  /*4250*/  IMAD.WIDE R22, R23, 0x2, R204 ;  /* 0x0000000217167825 */ /* 0x000fe200078e02cc */
[----:B------:R0:W-:Y:S03]  /*4260*/  STL.64 [R1+0x50], R18 ;  /* 0x0000501201007387 */ /* 0x0001e60000100a00 */
[C---:B-1----:R-:W-:Y:S01]  /*4270*/  IMAD.WIDE R20, R152.reuse, 0x2, R206 ;  /* 0x0000000298147825 */ /* 0x042fe200078e02ce */
[----:B------:R1:W-:Y:S04]  /*4280*/  STL.64 [R1+0x48], R22 ;  /* 0x0000481601007387 */ /* 0x0003e80000100a00 */
[----:B------:R2:W-:Y:S01]  /*4290*/  STL.64 [R1+0x40], R20 ;  /* 0x0000401401007387 */ /* 0x0005e20000100a00 */
[----:B0-----:R-:W-:-:S04]  /*42a0*/  IMAD.WIDE R18, R152, 0x2, R204 ;  /* 0x0000000298127825 */ /* 0x001fc800078e02cc */
[C---:B-1----:R-:W-:Y:S01]  /*42b0*/  IMAD.WIDE R22, R153.reuse, 0x2, R206 ;  /* 0x0000000299167825 */ /* 0x042fe200078e02ce */
[----:B------:R0:W-:Y:S03]  /*42c0*/  STL.64 [R1+0x38], R18 ;  /* 0x0000381201007387 */ /* 0x0001e60000100a00 */
[----:B--2---:R-:W-:Y:S01]  /*42d0*/  IMAD.WIDE R20, R153, 0x2, R204 ;  /* 0x0000000299147825 */ /* 0x004fe200078e02cc */
[----:B------:R1:W-:Y:S04]  /*42e0*/  STL.64 [R1+0x30], R22 ;  /* 0x0000301601007387 */ /* 0x0003e80000100a00 */
[----:B------:R2:W-:Y:S01]  /*42f0*/  STL.64 [R1+0x28], R20 ;  /* 0x0000281401007387 */ /* 0x0005e20000100a00 */
[----:B0-----:R-:W-:-:S04]  /*4300*/  IMAD.WIDE R18, R156, 0x2, R206 ;  /* 0x000000029c127825 */ /* 0x001fc800078e02ce */
[----:B-1----:R-:W-:Y:S01]  /*4310*/  IMAD.WIDE R22, R156, 0x2, R204 ;  /* 0x000000029c167825 */ /* 0x002fe200078e02cc */
[----:B------:R0:W-:Y:S03]  /*4320*/  STL.64 [R1+0x20], R18 ;  /* 0x0000201201007387 */ /* 0x0001e60000100a00 */
[C---:B--2---:R-:W-:Y:S01]  /*4330*/  IMAD.WIDE R20, R161.reuse, 0x2, R206 ;  /* 0x00000002a1147825 */ /* 0x044fe200078e02ce */
[----:B------:R1:W-:Y:S04]  /*4340*/  STL.64 [R1+0x18], R22 ;  /* 0x0000181601007387 */ /* 0x0003e80000100a00 */
[----:B------:R1:W-:Y:S01]  /*4350*/  STL.64 [R1+0x108], R20 ;  /* 0x0001081401007387 */ /* 0x0003e20000100a00 */
[----:B0-----:R-:W-:-:S05]  /*4360*/  IMAD.WIDE R18, R161, 0x2, R204 ;  /* 0x00000002a1127825 */ /* 0x001fca00078e02cc */
[----:B------:R1:W-:Y:S02]  /*4370*/  STL.64 [R1+0x100], R18 ;  /* 0x0001001201007387 */ /* 0x0003e40000100a00 */
.L_x_1:
[----:B------:R-:W2:Y:S04]  /*4380*/  LDL.64 R208, [R1+0x108] ;  /* 0x0001080001d07983 */ /* 0x000ea80000100a00 */
[----:B------:R-:W3:Y:S04]  /*4390*/  LDL.64 R218, [R1+0xf0] ;  /* 0x0000f00001da7983 */ /* 0x000ee80000100a00 */
[----:B------:R-:W4:Y:S04]  /*43a0*/  LDL.64 R232, [R1+0xc0] ;  /* 0x0000c00001e87983 */ /* 0x000f280000100a00 */
[----:B------:R-:W5:Y:S04]  /*43b0*/  LDL.64 R248, [R1+0xb8] ;  /* 0x0000b80001f87983 */ /* 0x000f680000100a00 */
[----:B------:R-:W5:Y:S04]  /*43c0*/  LDL.64 R210, [R1+0x100] ;  /* 0x0001000001d27983 */ /* 0x000f680000100a00 */
[----:B------:R-:W5:Y:S01]  /*43d0*/  LDL.64 R216, [R1+0xe8] ;  /* 0x0000e80001d87983 */ /* 0x000f620000100a00 */
[----:B------:R-:W-:-:S03]  /*43e0*/  IMAD.WIDE R152, R3, 0x2, R206 ;  /* 0x0000000203987825 */ /* 0x000fc600078e02ce */
[----:B------:R-:W5:Y:S01]  /*43f0*/  LDL.64 R236, [R1+0xd0] ;  /* 0x0000d00001ec7983 */ /* 0x000f620000100a00 */
[----:B------:R-:W-:-:S03]  /*4400*/  IMAD.WIDE R220, R3, 0x2, R204 ;  /* 0x0000000203dc7825 */ /* 0x000fc600078e02cc */
[----:B------:R-:W5:Y:S04]  /*4410*/  LDG.E.U16 R152, desc[UR60][R152.64] ;  /* 0x0000003c98987981 */ /* 0x000f68000c1e1500 */
[----:B------:R-:W5:Y:S04]  /*4420*/  LDL.64 R214, [R1+0xe0] ;  /* 0x0000e00001d67983 */ /* 0x000f680000100a00 */
[----:B------:R-:W5:Y:S04]  /*4430*/  LDG.E.U16 R220, desc[UR60][R220.64] ;  /* 0x0000003cdcdc7981 */ /* 0x000f68000c1e1500 */
[----:B------:R-:W5:Y:S04]  /*4440*/  LDL.64 R228, [R1+0xb0] ;  /* 0x0000b00001e47983 */ /* 0x000f680000100a00 */
[----:B------:R-:W5:Y:S04]  /*4450*/  LDL.64 R212, [R1+0xd8] ;  /* 0x0000d80001d47983 */ /* 0x000f680000100a00 */
[----:B------:R-:W5:Y:S04]  /*4460*/  LDL.64 R224, [R1+0xa8] ;  /* 0x0000a80001e07983 */ /* 0x000f680000100a00 */
[----:B------:R-:W5:Y:S04]  /*4470*/  LDL.64 R244, [R1+0x80] ;  /* 0x0000800001f47983 */ /* 0x000f680000100a00 */
[----:B------:R-:W5:Y:S01]  /*4480*/  LDL.64 R250, [R1+0x60] ;  /* 0x0000600001fa7983 */ /* 0x000f620000100a00 */
[----:B--2---:R-:W-:-:S04]  /*4490*/  IMAD.WIDE R208, R3, 0x2, R208 ;  /* 0x0000000203d07825 */ /* 0x004fc800078e02d0 */
[C---:B---3--:R-:W-:Y:S02]  /*44a0*/  IMAD.WIDE R156, R3.reuse, 0x2, R218 ;  /* 0x00000002039c7825 */ /* 0x048fe400078e02da */
[----:B------:R4:W2:Y:S02]  /*44b0*/  LDG.E.U16 R219, desc[UR60][R208.64] ;  /* 0x0000003cd0db7981 */ /* 0x0008a4000c1e1500 */
[C---:B----4-:R-:W-:Y:S02]  /*44c0*/  IMAD.WIDE R208, R3.reuse, 0x2, R232 ;  /* 0x0000000203d07825 */ /* 0x050fe400078e02e8 */
[----:B------:R-:W3:Y:S02]  /*44d0*/  LDL.64 R232, [R1+0x70] ;  /* 0x0000700001e87983 */ /* 0x000ee40000100a00 */
[C---:B-----5:R-:W-:Y:S02]  /*44e0*/  IMAD.WIDE R158, R3.reuse, 0x2, R210 ;  /* 0x00000002039e7825 */ /* 0x060fe400078e02d2 */
[----:B------:R0:W4:Y:S02]  /*44f0*/  LDG.E.U16 R153, desc[UR60][R208.64] ;  /* 0x0000003cd0997981 */ /* 0x000124000c1e1500 */
[----:B------:R-:W-:-:S02]  /*4500*/  IMAD.WIDE R154, R3, 0x2, R216 ;  /* 0x00000002039a7825 */ /* 0x000fc400078e02d8 */
[----:B------:R-:W5:Y:S04]  /*4510*/  LDL.64 R210, [R1+0xc8] ;  /* 0x0000c80001d27983 */ /* 0x000f680000100a00 */
[----:B------:R-:W2:Y:S01]  /*4520*/  LDL.64 R216, [R1+0x98] ;  /* 0x0000980001d87983 */ /* 0x000ea20000100a00 */
[----:B0-----:R-:W-:-:S03]  /*4530*/  IMAD.WIDE R208, R3, 0x2, R248 ;  /* 0x0000000203d07825 */ /* 0x001fc600078e02f8 */
[----:B------:R-:W4:Y:S04]  /*4540*/  LDG.E.U16 R218, desc[UR60][R158.64] ;  /* 0x0000003c9eda7981 */ /* 0x000f28000c1e1500 */
[----:B------:R-:W4:Y:S04]  /*4550*/  LDG.E.U16 R221, desc[UR60][R208.64] ;  /* 0x0000003cd0dd7981 */ /* 0x000f28000c1e1500 */
[----:B------:R-:W4:Y:S04]  /*4560*/  LDL.64 R248, [R1+0x58] ;  /* 0x0000580001f87983 */ /* 0x000f280000100a00 */
[----:B------:R0:W4:Y:S04]  /*4570*/  LDG.E.U16 R158, desc[UR60][R154.64] ;  /* 0x0000003c9a9e7981 */ /* 0x000128000c1e1500 */
[----:B------:R-:W3:Y:S04]  /*4580*/  LDL.64 R208, [R1+0x90] ;  /* 0x0000900001d07983 */ /* 0x000ee80000100a00 */
[----:B------:R1:W4:Y:S01]  /*4590*/  LDG.E.U16 R159, desc[UR60][R156.64] ;  /* 0x0000003c9c9f7981 */ /* 0x000322000c1e1500 */
[----:B0-----:R-:W-:-:S03]  /*45a0*/  IMAD.WIDE R154, R3, 0x2, R236 ;  /* 0x00000002039a7825 */ /* 0x001fc600078e02ec */
[----:B------:R-:W4:Y:S04]  /*45b0*/  LDL.64 R236, [R1+0x78] ;  /* 0x0000780001ec7983 */ /* 0x000f280000100a00 */
[----:B------:R-:W4:Y:S01]  /*45c0*/  LDG.E.U16 R155, desc[UR60][R154.64] ;  /* 0x0000003c9a9b7981 */ /* 0x000f22000c1e1500 */
[----:B-1----:R-:W-:-:S03]  /*45d0*/  IMAD.WIDE R156, R3, 0x2, R214 ;  /* 0x00000002039c7825 */ /* 0x002fc600078e02d6 */
[----:B------:R-:W4:Y:S01]  /*45e0*/  LDL.64 R214, [R1+0xa0] ;  /* 0x0000a00001d67983 */ /* 0x000f220000100a00 */
[----:B------:R-:W-:-:S03]  /*45f0*/  IMAD.WIDE R212, R3, 0x2, R212 ;  /* 0x0000000203d47825 */ /* 0x000fc600078e02d4 */
[----:B------:R-:W4:Y:S04]  /*4600*/  LDG.E.U16 R157, desc[UR60][R156.64] ;  /* 0x0000003c9c9d7981 */ /* 0x000f28000c1e1500 */
[----:B------:R-:W4:Y:S01]  /*4610*/  LDG.E.U16 R156, desc[UR60][R212.64] ;  /* 0x0000003cd49c7981 */ /* 0x000f22000c1e1500 */
[----:B-----5:R-:W-:-:S04]  /*4620*/  IMAD.WIDE R210, R3, 0x2, R210 ;  /* 0x0000000203d27825 */ /* 0x020fc800078e02d2 */
[C---:B--2---:R-:W-:Y:S01]  /*4630*/  IMAD.WIDE R216, R3.reuse, 0x2, R216 ;  /* 0x0000000203d87825 */ /* 0x044fe200078e02d8 */
[----:B------:R0:W2:Y:S03]  /*4640*/  LDG.E.U16 R154, desc[UR60][R210.64] ;  /* 0x0000003cd29a7981 */ /* 0x0000a6000c1e1500 */
[C---:B0-----:R-:W-:Y:S02]  /*4650*/  IMAD.WIDE R210, R3.reuse, 0x2, R228 ;  /* 0x0000000203d27825 */ /* 0x041fe400078e02e4 */
[----:B------:R0:W5:Y:S02]  /*4660*/  LDG.E.U16 R229, desc[UR60][R216.64] ;  /* 0x0000003cd8e57981 */ /* 0x000164000c1e1500 */
[----:B---3--:R-:W-:-:S04]  /*4670*/  IMAD.WIDE R208, R3, 0x2, R208 ;  /* 0x0000000203d07825 */ /* 0x008fc800078e02d0 */
[C---:B0-----:R-:W-:Y:S02]  /*4680*/  IMAD.WIDE R216, R3.reuse, 0x2, R232 ;  /* 0x0000000203d87825 */ /* 0x041fe400078e02e8 */
[----:B------:R-:W3:Y:S02]  /*4690*/  LDG.E.U16 R232, desc[UR60][R208.64] ;  /* 0x0000003cd0e87981 */ /* 0x000ee4000c1e1500 */
[C---:B------:R-:W-:Y:S02]  /*46a0*/  IMAD.WIDE R212, R3.reuse, 0x2, R224 ;  /* 0x0000000203d47825 */ /* 0x040fe400078e02e0 */
[----:B------:R-:W5:Y:S04]  /*46b0*/  LDG.E.U16 R224, desc[UR60][R210.64] ;  /* 0x0000003cd2e07981 */ /* 0x000f68000c1e1500 */
[----:B------:R-:W5:Y:S04]  /*46c0*/  LDG.E.U16 R225, desc[UR60][R212.64] ;  /* 0x0000003cd4e17981 */ /* 0x000f68000c1e1500 */
[----:B------:R-:W2:Y:S01]  /*46d0*/  LDL.64 R208, [R1+0x68] ;  /* 0x0000680001d07983 */ /* 0x000ea20000100a00 */
[----:B----4-:R-:W-:-:S03]  /*46e0*/  IMAD.WIDE R214, R3, 0x2, R214 ;  /* 0x0000000203d67825 */ /* 0x010fc600078e02d6 */
[----:B------:R-:W4:Y:S04]  /*46f0*/  LDL.64 R210, [R1+0x88] ;  /* 0x0000880001d27983 */ /* 0x000f280000100a00 */
[----:B------:R0:W5:Y:S04]  /*4700*/  LDG.E.U16 R228, desc[UR60][R214.64] ;  /* 0x0000003cd6e47981 */ /* 0x000168000c1e1500 */
[----:B------:R-:W5:Y:S01]  /*4710*/  LDG.E.U16 R216, desc[UR60][R216.64] ;  /* 0x0000003cd8d87981 */ /* 0x000f62000c1e1500 */
[----:B0-----:R-:W-:-:S06]  /*4720*/  IMAD.WIDE R214, R3, 0x2, R236 ;  /* 0x0000000203d67825 */ /* 0x001fcc00078e02ec */
[----:B------:R-:W5:Y:S01]  /*4730*/  LDG.E.U16 R214, desc[UR60][R214.64] ;  /* 0x0000003cd6d67981 */ /* 0x000f62000c1e1500 */
[----:B--2---:R-:W-:-:S05]  /*4740*/  IMAD.WIDE R208, R3, 0x2, R208 ;  /* 0x0000000203d07825 */ /* 0x004fca00078e02d0 */
[----:B------:R-:W2:Y:S04]  /*4750*/  LDG.E.U16 R215, desc[UR60][R208.64] ;  /* 0x0000003cd0d77981 */ /* 0x000ea8000c1e1500 */
[----:B------:R-:W3:Y:S01]  /*4760*/  LDL.64 R208, [R1+0x50] ;  /* 0x0000500001d07983 */ /* 0x000ee20000100a00 */
[----:B----4-:R-:W-:-:S04]  /*4770*/  IMAD.WIDE R210, R3, 0x2, R210 ;  /* 0x0000000203d27825 */ /* 0x010fc800078e02d2 */
[C---:B------:R-:W-:Y:S01]  /*4780*/  IMAD.WIDE R212, R3.reuse, 0x2, R244 ;  /* 0x0000000203d47825 */ /* 0x040fe200078e02f4 */
[----:B------:R0:W4:Y:S04]  /*4790*/  LDG.E.U16 R233, desc[UR60][R210.64] ;  /* 0x0000003cd2e97981 */ /* 0x000128000c1e1500 */
[----:B------:R1:W5:Y:S04]  /*47a0*/  LDG.E.U16 R236, desc[UR60][R212.64] ;  /* 0x0000003cd4ec7981 */ /* 0x000368000c1e1500 */
[----:B------:R-:W2:Y:S01]  /*47b0*/  LDL.64 R244, [R1+0x30] ;  /* 0x0000300001f47983 */ /* 0x000ea20000100a00 */
[----:B0-----:R-:W-:-:S03]  /*47c0*/  IMAD.WIDE R210, R3, 0x2, R250 ;  /* 0x0000000203d27825 */ /* 0x001fc600078e02fa */
[----:B------:R-:W4:Y:S01]  /*47d0*/  LDL.64 R250, [R1+0x18] ;  /* 0x0000180001fa7983 */ /* 0x000f220000100a00 */
[----:B-1----:R-:W-:-:S03]  /*47e0*/  IMAD.WIDE R212, R3, 0x2, R248 ;  /* 0x0000000203d47825 */ /* 0x002fc600078e02f8 */
[----:B------:R0:W5:Y:S04]  /*47f0*/  LDG.E.U16 R217, desc[UR60][R210.64] ;  /* 0x0000003cd2d97981 */ /* 0x000168000c1e1500 */
[----:B------:R-:W5:Y:S04]  /*4800*/  LDG.E.U16 R212, desc[UR60][R212.64] ;  /* 0x0000003cd4d47981 */ /* 0x000f68000c1e1500 */
[----:B------:R-:W4:Y:S04]  /*4810*/  LDL.64 R248, [R1+0x20] ;  /* 0x0000200001f87983 */ /* 0x000f280000100a00 */
[----:B------:R-:W0:Y:S01]  /*4820*/  LDL.64 R210, [R1+0x48] ;  /* 0x0000480001d27983 */ /* 0x000e220000100a00 */
[----:B---3--:R-:W-:-:S05]  /*4830*/  IMAD.WIDE R208, R3, 0x2, R208 ;  /* 0x0000000203d07825 */ /* 0x008fca00078e02d0 */
[----:B------:R1:W3:Y:S04]  /*4840*/  LDG.E.U16 R213, desc[UR60][R208.64] ;  /* 0x0000003cd0d57981 */ /* 0x0002e8000c1e1500 */
[----:B------:R-:W1:Y:S01]  /*4850*/  LDL.64 R208, [R1+0x40] ;  /* 0x0000400001d07983 */ /* 0x000e620000100a00 */
[----:B0-----:R-:W-:-:S06]  /*4860*/  IMAD.WIDE R210, R3, 0x2, R210 ;  /* 0x0000000203d27825 */ /* 0x001fcc00078e02d2 */
[----:B------:R-:W3:Y:S01]  /*4870*/  LDG.E.U16 R210, desc[UR60][R210.64] ;  /* 0x0000003cd2d27981 */ /* 0x000ee2000c1e1500 */
[----:B-1----:R-:W-:-:S05]  /*4880*/  IMAD.WIDE R208, R3, 0x2, R208 ;  /* 0x0000000203d07825 */ /* 0x002fca00078e02d0 */
[----:B------:R0:W3:Y:S04]  /*4890*/  LDG.E.U16 R211, desc[UR60][R208.64] ;  /* 0x0000003cd0d37981 */ /* 0x0000e8000c1e1500 */
[----:B------:R-:W0:Y:S02]  /*48a0*/  LDL.64 R208, [R1+0x38] ;  /* 0x0000380001d07983 */ /* 0x000e240000100a00 */
[----:B0-----:R-:W-:-:S05]  /*48b0*/  IMAD.WIDE R208, R3, 0x2, R208 ;  /* 0x0000000203d07825 */ /* 0x001fca00078e02d0 */
[----:B------:R2:W3:Y:S02]  /*48c0*/  LDG.E.U16 R237, desc[UR60][R208.64] ;  /* 0x0000003cd0ed7981 */ /* 0x0004e4000c1e1500 */
[----:B--2---:R-:W-:-:S05]  /*48d0*/  IMAD.WIDE R208, R3, 0x2, R244 ;  /* 0x0000000203d07825 */ /* 0x004fca00078e02f4 */
[----:B------:R0:W2:Y:S04]  /*48e0*/  LDG.E.U16 R244, desc[UR60][R208.64] ;  /* 0x0000003cd0f47981 */ /* 0x0000a8000c1e1500 */
[----:B------:R-:W0:Y:S02]  /*48f0*/  LDL.64 R208, [R1+0x28] ;  /* 0x0000280001d07983 */ /* 0x000e240000100a00 */
[----:B0-----:R-:W-:-:S05]  /*4900*/  IMAD.WIDE R208, R3, 0x2, R208 ;  /* 0x0000000203d07825 */ /* 0x001fca00078e02d0 */
[----:B------:R4:W2:Y:S02]  /*4910*/  LDG.E.U16 R245, desc[UR60][R208.64] ;  /* 0x0000003cd0f57981 */ /* 0x0008a4000c1e1500 */
[C---:B----4-:R-:W-:Y:S02]  /*4920*/  IMAD.WIDE R208, R3.reuse, 0x2, R248 ;  /* 0x0000000203d07825 */ /* 0x050fe400078e02f8 */
[----:B------:R-:W4:Y:S04]  /*4930*/  LDL R249, [R1+0xfc] ;  /* 0x0000fc0001f97983 */ /* 0x000f280000100800 */
[----:B------:R0:W4:Y:S02]  /*4940*/  LDG.E.U16 R248, desc[UR60][R208.64] ;  /* 0x0000003cd0f87981 */ /* 0x000124000c1e1500 */
[----:B0-----:R-:W-:Y:S01]  /*4950*/  IMAD.WIDE R208, R3, 0x2, R250 ;  /* 0x0000000203d07825 */ /* 0x001fe200078e02fa */
[----:B------:R-:W-:Y:S01]  /*4960*/  R2UR UR58, R252 ;  /* 0x00000000fc3a72ca */ /* 0x000fe200000e0000 */
[----:B------:R-:W-:Y:S01]  /*4970*/  UMOV UR57, 0x40000040 ;  /* 0x4000004000397882 */ /* 0x000fe20000000000 */
[----:B------:R-:W-:Y:S01]  /*4980*/  UMOV UR59, 0x40000040 ;  /* 0x40000040003b7882 */ /* 0x000fe20000000000 */
[----:B------:R-:W-:Y:S01]  /*4990*/  MOV R21, UR51 ;  /* 0x0000003300157c02 */ /* 0x000fe20008000f00 */
[----:B------:R-:W4:Y:S04]  /*49a0*/  LDL.64 R250, [R1+0x10] ;  /* 0x0000100001fa7983 */ /* 0x000f280000100a00 */
[----:B------:R-:W4:Y:S01]  /*49b0*/  LDG.E.U16 R208, desc[UR60][R208.64] ;  /* 0x0000003cd0d07981 */ /* 0x000f22000c1e1500 */
[----:B------:R-:W-:Y:S06]  /*49c0*/  BAR.SYNC.DEFER_BLOCKING 0x0 ;  /* 0x0000000000007b1d */ /* 0x000fec0000010000 */
[----:B------:R-:W-:Y:S04]  /*49d0*/  STS.U16 [R11+0x8000], R152 ;  /* 0x008000980b007388 */ /* 0x000fe80000000400 */
[----:B------:R-:W-:Y:S04]  /*49e0*/  STS.U16 [R11+0x9000], R220 ;  /* 0x009000dc0b007388 */ /* 0x000fe80000000400 */
[----:B------:R-:W-:Y:S04]  /*49f0*/  STS.U16 [R11+0x8400], R232 ;  /* 0x008400e80b007388 */ /* 0x000fe80000000400 */
[----:B------:R-:W-:Y:S04]  /*4a00*/  STS.U16 [R11+0x9400], R233 ;  /* 0x009400e90b007388 */ /* 0x000fe80000000400 */
[----:B------:R-:W-:Y:S04]  /*4a10*/  STS.U16 [R10+0x8080], R219 ;  /* 0x008080db0a007388 */ /* 0x000fe80000000400 */
[----:B------:R-:W-:Y:S04]  /*4a20*/  STS.U16 [R10+0x9080], R218 ;  /* 0x009080da0a007388 */ /* 0x000fe80000000400 */
[----:B-----5:R-:W-:Y:S04]  /*4a30*/  STS.U16 [R10+0x8480], R236 ;  /* 0x008480ec0a007388 */ /* 0x020fe80000000400 */
        /* <DEDUP_REMOVED lines=11> */
[----:B---3--:R-:W-:Y:S04]  /*4af0*/  STS.U16 [R7+0x8600], R213 ;  /* 0x008600d507007388 */ /* 0x008fe80000000400 */
[----:B------:R-:W-:Y:S04]  /*4b00*/  STS.U16 [R7+0x9600], R210 ;  /* 0x009600d207007388 */ /* 0x000fe80000000400 */
[----:B------:R-:W-:Y:S04]  /*4b10*/  STS.U16 [R6+0x8280], R153 ;  /* 0x0082809906007388 */ /* 0x000fe80000000400 */
[----:B------:R-:W-:Y:S04]  /*4b20*/  STS.U16 [R6+0x9280], R221 ;  /* 0x009280dd06007388 */ /* 0x000fe80000000400 */
[----:B------:R0:W-:Y:S04]  /*4b30*/  STS.U16 [R6+0x8680], R211 ;  /* 0x008680d306007388 */ /* 0x0001e80000000400 */
[----:B------:R-:W-:Y:S04]  /*4b40*/  STS.U16 [R6+0x9680], R237 ;  /* 0x009680ed06007388 */ /* 0x000fe80000000400 */
[----:B------:R-:W-:Y:S04]  /*4b50*/  STS.U16 [R5+0x8300], R224 ;  /* 0x008300e005007388 */ /* 0x000fe80000000400 */
[----:B------:R-:W-:Y:S04]  /*4b60*/  STS.U16 [R5+0x9300], R225 ;  /* 0x009300e105007388 */ /* 0x000fe80000000400 */
[----:B--2---:R-:W-:Y:S01]  /*4b70*/  STS.U16 [R5+0x8700], R244 ;  /* 0x008700f405007388 */ /* 0x004fe20000000400 */
[----:B------:R-:W-:-:S02]  /*4b80*/  MOV R22, UR50 ;  /* 0x0000003200167c02 */ /* 0x000fc40008000f00 */
[----:B------:R-:W-:Y:S01]  /*4b90*/  MOV R23, UR49 ;  /* 0x0000003100177c02 */ /* 0x000fe20008000f00 */
[----:B0-----:R-:W2:Y:S04]  /*4ba0*/  LDL.64 R210, [R1+0x8] ;  /* 0x0000080001d27983 */ /* 0x001ea80000100a00 */
[----:B------:R-:W-:Y:S04]  /*4bb0*/  STS.U16 [R5+0x9700], R245 ;  /* 0x009700f505007388 */ /* 0x000fe80000000400 */
[----:B------:R-:W-:Y:S04]  /*4bc0*/  STS.U16 [R4+0x8380], R228 ;  /* 0x008380e404007388 */ /* 0x000fe80000000400 */
[----:B------:R-:W-:Y:S04]  /*4bd0*/  STS.U16 [R4+0x9380], R229 ;  /* 0x009380e504007388 */ /* 0x000fe80000000400 */
[----:B----4-:R-:W-:Y:S04]  /*4be0*/  STS.U16 [R4+0x8780], R248 ;  /* 0x008780f804007388 */ /* 0x010fe80000000400 */
[----:B------:R0:W-:Y:S01]  /*4bf0*/  STS.U16 [R4+0x9780], R208 ;  /* 0x009780d004007388 */ /* 0x0001e20000000400 */
[----:B------:R1:W-:Y:S06]  /*4c00*/  MEMBAR.ALL.CTA ;  /* 0x0000000000007992 */ /* 0x0003ec0000008000 */
[----:B-1----:R-:W1:Y:S01]  /*4c10*/  FENCE.VIEW.ASYNC.S ;  /* 0x00000000000073c6 */ /* 0x002e620000000000 */
[----:B------:R-:W-:Y:S01]  /*4c20*/  R2UR UR56, R249 ;  /* 0x00000000f93872ca */ /* 0x000fe200000e0000 */
[----:B------:R-:W-:Y:S01]  /*4c30*/  UIADD3.64 UR50, UR6, 0x2, URZ ;  /* 0x0000000206327897 */ /* 0x000fe2000fffe03f */
[----:B------:R-:W-:-:S02]  /*4c40*/  MOV R160, UR48 ;  /* 0x0000003000a07c02 */ /* 0x000fc40008000f00 */
[----:B------:R-:W-:Y:S01]  /*4c50*/  MOV R17, UR55 ;  /* 0x0000003700117c02 */ /* 0x000fe20008000f00 */
[----:B0-----:R-:W3:Y:S01]  /*4c60*/  LDL.64 R208, [R1] ;  /* 0x0000000001d07983 */ /* 0x001ee20000100a00 */
[----:B-1----:R-:W-:Y:S06]  /*4c70*/  BAR.SYNC.DEFER_BLOCKING 0x0 ;  /* 0x0000000000007b1d */ /* 0x002fec0000010000 */
[----:B------:R-:W-:-:S06]  /*4c80*/  WARPGROUP.ARRIVE ;  /* 0x00000000000079c5 */ /* 0x000fcc0000000000 */
[----:B------:R-:W-:Y:S01]  /*4c90*/  HGMMA.64x16x16.F32.BF16 R152, gdesc[UR56].tnspA, RZ, !UPT ;  /* 0x20200000389879f0 */ /* 0x000fe2000c7018ff */
[----:B------:R-:W-:-:S03]  /*4ca0*/  UIADD3.64 UR48, UR4, 0x80, URZ ;  /* 0x0000008004307897 */ /* 0x000fc6000fffe03f */
[----:B------:R-:W-:Y:S01]  /*4cb0*/  HGMMA.64x16x16.F32.BF16 R152, gdesc[UR4].tnspA, R152 ;  /* 0x20200000049879f0 */ /* 0x000fe20008701898 */
[----:B------:R-:W-:Y:S01]  /*4cc0*/  MOV R18, UR54 ;  /* 0x0000003600127c02 */ /* 0x000fe20008000f00 */
[----:B------:R-:W-:Y:S01]  /*4cd0*/  UIADD3.64 UR54, UR6, 0x4, URZ ;  /* 0x0000000406367897 */ /* 0x000fe2000fffe03f */
[----:B------:R-:W-:Y:S02]  /*4ce0*/  MOV R19, UR53 ;  /* 0x0000003500137c02 */ /* 0x000fe40008000f00 */
[----:B------:R-:W-:Y:S01]  /*4cf0*/  MOV R20, UR52 ;  /* 0x0000003400147c02 */ /* 0x000fe20008000f00 */
[----:B------:R-:W-:Y:S01]  /*4d00*/  UIADD3.64 UR52, UR4, 0x100, URZ ;  /* 0x0000010004347897 */ /* 0x000fe2000fffe03f */
[----:B------:R-:W-:Y:S08]  /*4d10*/  HGMMA.64x16x16.F32.BF16 R152, gdesc[UR48].tnspA, R152 ;  /* 0x20200000309879f0 */ /* 0x000ff00008701898 */
[----:B------:R-:W-:Y:S04]  /*4d20*/  HGMMA.64x16x16.F32.BF16 R152, gdesc[UR52].tnspA, R152 ;  /* 0x20200000349879f0 */ /* 0x000fe80008701898 */
[----:B------:R-:W-:Y:S04]  /*4d30*/  HGMMA.64x16x16.F32.BF16 R152, gdesc[UR8].tnspA, R152 ;  /* 0x20200000089879f0 */ /* 0x000fe80008701898 */
[----:B------:R-:W-:Y:S04]  /*4d40*/  HGMMA.64x16x16.F32.BF16 R152, gdesc[UR12].tnspA, R152 ;  /* 0x202000000c9879f0 */ /* 0x000fe80008701898 */
[----:B------:R-:W-:Y:S04]  /*4d50*/  HGMMA.64x16x16.F32.BF16 R152, gdesc[UR16].tnspA, R152 ;  /* 0x20200000109879f0 */ /* 0x000fe80008701898 */
[----:B------:R-:W-:Y:S04]  /*4d60*/  HGMMA.64x16x16.F32.BF16 R152, gdesc[UR20].tnspA, R152 ;  /* 0x20200000149879f0 */ /* 0x000fe80008701898 */
[----:B------:R-:W-:Y:S04]  /*4d70*/  HGMMA.64x16x16.F32.BF16 R152, gdesc[UR24].tnspA, R152 ;  /* 0x20200000189879f0 */ /* 0x000fe80008701898 */
[----:B------:R-:W-:Y:S04]  /*4d80*/  HGMMA.64x16x16.F32.BF16 R152, gdesc[UR28].tnspA, R152 ;  /* 0x202000001c9879f0 */ /* 0x000fe80008701898 */
[----:B------:R-:W-:Y:S01]  /*4d90*/  HGMMA.64x16x16.F32.BF16 R152, gdesc[UR32].tnspA, R152 ;  /* 0x20200000209879f0 */ /* 0x000fe20008701898 */
[----:B------:R-:W-:Y:S01]  /*4da0*/  IMAD.WIDE R214, R12, 0x2, R230 ;  /* 0x000000020cd67825 */ /* 0x000fe200078e02e6 */
[----:B------:R-:W-:-:S04]  /*4db0*/  R2UR UR48, R160 ;  /* 0x00000000a03072ca */ /* 0x000fc800000e0000 */
[----:B------:R-:W4:Y:S01]  /*4dc0*/  LDG.E.U16 R160, desc[UR60][R214.64] ;  /* 0x0000003cd6a07981 */ /* 0x000f22000c1e1500 */
[----:B------:R-:W-:Y:S02]  /*4dd0*/  R2UR UR54, R18 ;  /* 0x00000000123672ca */ /* 0x000fe400000e0000 */
[----:B------:R-:W-:Y:S01]  /*4de0*/  R2UR UR53, R19 ;  /* 0x00000000133572ca */ /* 0x000fe200000e0000 */
[----:B------:R-:W-:Y:S01]  /*4df0*/  IMAD.WIDE R18, R12, 0x2, R250 ;  /* 0x000000020c127825 */ /* 0x000fe200078e02fa */
[----:B------:R-:W-:Y:S01]  /*4e00*/  R2UR UR50, R22 ;  /* 0x00000000163272ca */ /* 0x000fe200000e0000 */
[----:B------:R-:W0:Y:S01]  /*4e10*/  LDC R251, c[0x0][0x238] ;  /* 0x00008e00fffb7b82 */ /* 0x000e220000000800 */
[----:B------:R-:W-:Y:S01]  /*4e20*/  R2UR UR49, R23 ;  /* 0x00000000173172ca */ /* 0x000fe200000e0000 */
[C---:B------:R-:W-:Y:S02]  /*4e30*/  IMAD.WIDE R212, R12.reuse, 0x2, R246 ;  /* 0x000000020cd47825 */ /* 0x040fe400078e02f6 */
[----:B------:R-:W5:Y:S02]  /*4e40*/  LDG.E.U16 R19, desc[UR60][R18.64] ;  /* 0x0000003c12137981 */ /* 0x000f64000c1e1500 */
[----:B--2---:R-:W-:-:S04]  /*4e50*/  IMAD.WIDE R22, R12, 0x2, R210 ;  /* 0x000000020c167825 */ /* 0x004fc800078e02d2 */
[C---:B---3--:R-:W-:Y:S01]  /*4e60*/  IMAD.WIDE R210, R12.reuse, 0x2, R208 ;  /* 0x000000020cd27825 */ /* 0x048fe200078e02d0 */
[----:B------:R-:W-:Y:S01]  /*4e70*/  R2UR UR51, R21 ;  /* 0x00000000153372ca */ /* 0x000fe200000e0000 */
[----:B------:R-:W2:Y:S01]  /*4e80*/  LDG.E.U16 R23, desc[UR60][R22.64] ;  /* 0x0000003c16177981 */ /* 0x000ea2000c1e1500 */
[----:B------:R-:W-:Y:S01]  /*4e90*/  HGMMA.64x16x16.F32.BF16 R152, gdesc[UR36].tnspA, R152 ;  /* 0x20200000249879f0 */ /* 0x000fe20008701898 */
[----:B------:R-:W-:Y:S02]  /*4ea0*/  IMAD.WIDE R208, R12, 0x2, R240 ;  /* 0x000000020cd07825 */ /* 0x000fe400078e02f0 */
[----:B------:R1:W3:Y:S01]  /*4eb0*/  LDG.E.U16 R18, desc[UR60][R212.64] ;  /* 0x0000003cd4127981 */ /* 0x0002e2000c1e1500 */
[----:B------:R-:W-:Y:S01]  /*4ec0*/  R2UR UR52, R20 ;  /* 0x00000000143472ca */ /* 0x000fe200000e0000 */
[----:B------:R-:W-:-:S04]  /*4ed0*/  IMAD.WIDE R20, R12, 0x2, R242 ;  /* 0x000000020c147825 */ /* 0x000fc800078e02f2 */
[C---:B------:R-:W-:Y:S01]  /*4ee0*/  IMAD.WIDE R218, R12.reuse, 0x2, R222 ;  /* 0x000000020cda7825 */ /* 0x040fe200078e02de */
[----:B------:R-:W2:Y:S03]  /*4ef0*/  LDG.E.U16 R209, desc[UR60][R208.64] ;  /* 0x0000003cd0d17981 */ /* 0x000ea6000c1e1500 */
[C---:B-1----:R-:W-:Y:S01]  /*4f00*/  IMAD.WIDE R212, R12.reuse, 0x2, R226 ;  /* 0x000000020cd47825 */ /* 0x042fe200078e02e2 */
[----:B------:R-:W2:Y:S03]  /*4f10*/  LDG.E.U16 R21, desc[UR60][R20.64] ;  /* 0x0000003c14157981 */ /* 0x000ea6000c1e1500 */
[C---:B------:R-:W-:Y:S01]  /*4f20*/  IMAD.WIDE R216, R12.reuse, 0x2, R234 ;  /* 0x000000020cd87825 */ /* 0x040fe200078e02ea */
[----:B------:R-:W-:Y:S01]  /*4f30*/  R2UR UR55, R17 ;  /* 0x00000000113772ca */ /* 0x000fe200000e0000 */
[----:B------:R-:W5:Y:S04]  /*4f40*/  LDG.E.U16 R211, desc[UR60][R210.64] ;  /* 0x0000003cd2d37981 */ /* 0x000f68000c1e1500 */
[----:B------:R1:W2:Y:S01]  /*4f50*/  LDG.E.U16 R208, desc[UR60][R212.64] ;  /* 0x0000003cd4d07981 */ /* 0x0002a2000c1e1500 */
[----:B------:R-:W-:-:S03]  /*4f60*/  IMAD.WIDE R214, R12, 0x2, R202 ;  /* 0x000000020cd67825 */ /* 0x000fc600078e02ca */
[----:B------:R-:W2:Y:S01]  /*4f70*/  LDG.E.U16 R218, desc[UR60][R218.64] ;  /* 0x0000003cdada7981 */ /* 0x000ea2000c1e1500 */
[----:B------:R-:W-:-:S03]  /*4f80*/  IMAD.WIDE R220, R12, 0x2, R238 ;  /* 0x000000020cdc7825 */ /* 0x000fc600078e02ee */
[----:B------:R0:W2:Y:S01]  /*4f90*/  LDG.E.U16 R210, desc[UR60][R216.64] ;  /* 0x0000003cd8d27981 */ /* 0x0000a2000c1e1500 */
[----:B-1----:R-:W-:-:S03]  /*4fa0*/  IMAD.WIDE R212, R12, 0x2, R200 ;  /* 0x000000020cd47825 */ /* 0x002fc600078e02c8 */
[----:B------:R-:W2:Y:S04]  /*4fb0*/  LDG.E.U16 R17, desc[UR60][R214.64] ;  /* 0x0000003cd6117981 */ /* 0x000ea8000c1e1500 */
[----:B------:R1:W2:Y:S01]  /*4fc0*/  LDG.E.U16 R20, desc[UR60][R212.64] ;  /* 0x0000003cd4147981 */ /* 0x0002a2000c1e1500 */
[----:B0-----:R-:W-:-:S03]  /*4fd0*/  IMAD.WIDE R216, R12, 0x2, R194 ;  /* 0x000000020cd87825 */ /* 0x001fc600078e02c2 */
[----:B------:R-:W2:Y:S01]  /*4fe0*/  LDG.E.U16 R22, desc[UR60][R220.64] ;  /* 0x0000003cdc167981 */ /* 0x000ea2000c1e1500 */
[C---:B-1----:R-:W-:Y:S01]  /*4ff0*/  IMAD.WIDE R212, R12.reuse, 0x2, R198 ;  /* 0x000000020cd47825 */ /* 0x042fe200078e02c6 */
[----:B------:R-:W-:Y:S03]  /*5000*/  HGMMA.64x16x16.F32.BF16 R152, gdesc[UR40].tnspA, R152 ;  /* 0x20200000289879f0 */ /* 0x000fe60008701898 */
[C---:B------:R-:W-:Y:S01]  /*5010*/  IMAD.WIDE R214, R12.reuse, 0x2, R196 ;  /* 0x000000020cd67825 */ /* 0x040fe200078e02c4 */
[----:B------:R0:W2:Y:S04]  /*5020*/  LDG.E.U16 R219, desc[UR60][R212.64] ;  /* 0x0000003cd4db7981 */ /* 0x0000a8000c1e1500 */
[----:B------:R1:W2:Y:S04]  /*5030*/  LDG.E.U16 R220, desc[UR60][R214.64] ;  /* 0x0000003cd6dc7981 */ /* 0x0002a8000c1e1500 */
[----:B------:R4:W2:Y:S01]  /*5040*/  LDG.E.U16 R221, desc[UR60][R216.64] ;  /* 0x0000003cd8dd7981 */ /* 0x0008a2000c1e1500 */
[----:B0-----:R-:W-:-:S04]  /*5050*/  IMAD.WIDE R212, R12, 0x2, R192 ;  /* 0x000000020cd47825 */ /* 0x001fc800078e02c0 */
[C---:B-1----:R-:W-:Y:S01]  /*5060*/  IMAD.WIDE R214, R12.reuse, 0x2, R190 ;  /* 0x000000020cd67825 */ /* 0x042fe200078e02be */
[----:B------:R0:W2:Y:S03]  /*5070*/  LDG.E.U16 R224, desc[UR60][R212.64] ;  /* 0x0000003cd4e07981 */ /* 0x0000a6000c1e1500 */
[C---:B----4-:R-:W-:Y:S01]  /*5080*/  IMAD.WIDE R216, R12.reuse, 0x2, R188 ;  /* 0x000000020cd87825 */ /* 0x050fe200078e02bc */
[----:B------:R1:W4:Y:S04]  /*5090*/  LDG.E.U16 R225, desc[UR60][R214.64] ;  /* 0x0000003cd6e17981 */ /* 0x000328000c1e1500 */
[----:B------:R1:W4:Y:S01]  /*50a0*/  LDG.E.U16 R228, desc[UR60][R216.64] ;  /* 0x0000003cd8e47981 */ /* 0x000322000c1e1500 */
[----:B0-----:R-:W-:-:S04]  /*50b0*/  IMAD.WIDE R212, R12, 0x2, R186 ;  /* 0x000000020cd47825 */ /* 0x001fc800078e02ba */
[C---:B-1----:R-:W-:Y:S01]  /*50c0*/  IMAD.WIDE R214, R12.reuse, 0x2, R184 ;  /* 0x000000020cd67825 */ /* 0x042fe200078e02b8 */
[----:B------:R0:W4:Y:S03]  /*50d0*/  LDG.E.U16 R229, desc[UR60][R212.64] ;  /* 0x0000003cd4e57981 */ /* 0x000126000c1e1500 */
[C---:B------:R-:W-:Y:S01]  /*50e0*/  IMAD.WIDE R216, R12.reuse, 0x2, R182 ;  /* 0x000000020cd87825 */ /* 0x040fe200078e02b6 */
[----:B------:R1:W4:Y:S04]  /*50f0*/  LDG.E.U16 R232, desc[UR60][R214.64] ;  /* 0x0000003cd6e87981 */ /* 0x000328000c1e1500 */
[----:B------:R1:W4:Y:S01]  /*5100*/  LDG.E.U16 R233, desc[UR60][R216.64] ;  /* 0x0000003cd8e97981 */ /* 0x000322000c1e1500 */
[----:B0-----:R-:W-:-:S04]  /*5110*/  IMAD.WIDE R212, R12, 0x2, R180 ;  /* 0x000000020cd47825 */ /* 0x001fc800078e02b4 */
[C---:B-1----:R-:W-:Y:S01]  /*5120*/  IMAD.WIDE R214, R12.reuse, 0x2, R178 ;  /* 0x000000020cd67825 */ /* 0x042fe200078e02b2 */
[----:B------:R0:W4:Y:S03]  /*5130*/  LDG.E.U16 R236, desc[UR60][R212.64] ;  /* 0x0000003cd4ec7981 */ /* 0x000126000c1e1500 */
[C---:B------:R-:W-:Y:S01]  /*5140*/  IMAD.WIDE R216, R12.reuse, 0x2, R176 ;  /* 0x000000020cd87825 */ /* 0x040fe200078e02b0 */
[----:B------:R1:W4:Y:S01]  /*5150*/  LDG.E.U16 R237, desc[UR60][R214.64] ;  /* 0x0000003cd6ed7981 */ /* 0x000322000c1e1500 */
[----:B------:R-:W-:Y:S03]  /*5160*/  HGMMA.64x16x16.F32.BF16 R152, gdesc[UR44].tnspA, R152 ;  /* 0x202000002c9879f0 */ /* 0x000fe60008701898 */
        /* <DEDUP_REMOVED lines=10> */
[C---:B------:R-:W-:Y:S02]  /*5210*/  IMAD.WIDE R216, R12.reuse, 0x2, R164 ;  /* 0x000000020cd87825 */ /* 0x040fe400078e02a4 */
[----:B------:R-:W4:Y:S04]  /*5220*/  LDG.E.U16 R214, desc[UR60][R214.64] ;  /* 0x0000003cd6d67981 */ /* 0x000f28000c1e1500 */
[----:B------:R-:W4:Y:S01]  /*5230*/  LDG.E.U16 R216, desc[UR60][R216.64] ;  /* 0x0000003cd8d87981 */ /* 0x000f22000c1e1500 */
[----:B0-----:R-:W-:-:S06]  /*5240*/  IMAD.WIDE R212, R12, 0x2, R162 ;  /* 0x000000020cd47825 */ /* 0x001fcc00078e02a2 */
[----:B------:R0:W4:Y:S01]  /*5250*/  LDG.E.U16 R212, desc[UR60][R212.64] ;  /* 0x0000003cd4d47981 */ /* 0x000122000c1e1500 */
[----:B------:R-:W-:Y:S04]  /*5260*/  HGMMA.64x16x16.F32.BF16 R152, gdesc[UR48].tnspA, R152 ;  /* 0x20200000309879f0 */ /* 0x000fe80008701898 */
[----:B------:R-:W-:Y:S03]  /*5270*/  HGMMA.64x16x16.F32.BF16 R152, gdesc[UR52].tnspA, R152, gsb0 ;  /* 0x20200000349879f0 */ /* 0x000fe60008001898 */
[----:B------:R-:W-:Y:S02]  /*5280*/  WARPGROUP.DEPBAR.LE gsb0, 0x0 ;  /* 0x00008000000079c5 */ /* 0x000fe40000010000 */
[-C--:B0-----:R-:W-:Y:S01]  /*5290*/  FMUL R213, R152, R251.reuse ;  /* 0x000000fb98d57220 */ /* 0x081fe20000400000 */
[----:B------:R-:W-:Y:S01]  /*52a0*/  FMUL R215, R153, R251 ;  /* 0x000000fb99d77220 */ /* 0x000fe20000400000 */
[----:B------:R-:W-:Y:S04]  /*52b0*/  BAR.SYNC.DEFER_BLOCKING 0x0 ;  /* 0x0000000000007b1d */ /* 0x000fe80000010000 */
[----:B------:R-:W-:Y:S01]  /*52c0*/  FMNMX R213, R213, R215, !PT ;  /* 0x000000d7d5d57209 */ /* 0x000fe20007800000 */
[-C--:B------:R-:W-:Y:S01]  /*52d0*/  FMUL R215, R156, R251.reuse ;  /* 0x000000fb9cd77220 */ /* 0x080fe20000400000 */
[----:B------:R-:W-:-:S04]  /*52e0*/  FMUL R217, R154, R251 ;  /* 0x000000fb9ad97220 */ /* 0x000fc80000400000 */
[----:B------:R-:W-:Y:S01]  /*52f0*/  FMNMX R213, R215, R213, !PT ;  /* 0x000000d5d7d57209 */ /* 0x000fe20007800000 */
[-C--:B------:R-:W-:Y:S01]  /*5300*/  FMUL R215, R157, R251.reuse ;  /* 0x000000fb9dd77220 */ /* 0x080fe20000400000 */
[----:B------:R-:W-:-:S05]  /*5310*/  FMUL R251, R155, R251 ;  /* 0x000000fb9bfb7220 */ /* 0x000fca0000400000 */
[----:B------:R-:W-:Y:S02]  /*5320*/  FMNMX R217, R217, R251, !PT ;  /* 0x000000fbd9d97209 */ /* 0x000fe40007800000 */
[----:B------:R-:W0:Y:S01]  /*5330*/  LDC R251, c[0x0][0x238] ;  /* 0x00008e00fffb7b82 */ /* 0x000e220000000800 */
[----:B------:R1:W-:Y:S04]  /*5340*/  STS.U16 [R0+0x8800], R160 ;  /* 0x008800a000007388 */ /* 0x0003e80000000400 */
[----:B-1----:R-:W4:Y:S01]  /*5350*/  LDL R160, [R1+0xf8] ;  /* 0x0000f80001a07983 */ /* 0x002f220000100800 */
[----:B0-----:R-:W-:-:S05]  /*5360*/  FMUL R251, R158, R251 ;  /* 0x000000fb9efb7220 */ /* 0x001fca0000400000 */
[----:B------:R-:W-:Y:S02]  /*5370*/  FMNMX R217, R251, R217, !PT ;  /* 0x000000d9fbd97209 */ /* 0x000fe40007800000 */
[----:B------:R-:W0:Y:S01]  /*5380*/  LDC R251, c[0x0][0x238] ;  /* 0x00008e00fffb7b82 */ /* 0x000e220000000800 */
[----:B------:R-:W-:-:S05]  /*5390*/  FMNMX R213, R215, R213, !PT ;  /* 0x000000d5d7d57209 */ /* 0x000fca0007800000 */
[----:B------:R-:W1:Y:S01]  /*53a0*/  SHFL.BFLY PT, R215, R213, 0x2, 0x1f ;  /* 0x0c401f00d5d77f89 */ /* 0x000e6200000e0000 */
[----:B0-----:R-:W-:-:S05]  /*53b0*/  FMUL R251, R159, R251 ;  /* 0x000000fb9ffb7220 */ /* 0x001fca0000400000 */
[----:B------:R-:W-:-:S05]  /*53c0*/  FMNMX R217, R251, R217, !PT ;  /* 0x000000d9fbd97209 */ /* 0x000fca0007800000 */
[----:B------:R-:W0:Y:S01]  /*53d0*/  SHFL.BFLY PT, R251, R217, 0x2, 0x1f ;  /* 0x0c401f00d9fb7f89 */ /* 0x000e2200000e0000 */
[----:B-1----:R-:W-:-:S05]  /*53e0*/  FMNMX R215, R213, R215, !PT ;  /* 0x000000d7d5d77209 */ /* 0x002fca0007800000 */
[----:B------:R-:W1:Y:S04]  /*53f0*/  SHFL.BFLY PT, R213, R215, 0x1, 0x1f ;  /* 0x0c201f00d7d57f89 */ /* 0x000e6800000e0000 */
[----:B---3--:R-:W-:Y:S04]  /*5400*/  STS.U16 [R0+0x8300], R18 ;  /* 0x0083001200007388 */ /* 0x008fe80000000400 */
[----:B-----5:R3:W-:Y:S01]  /*5410*/  STS.U16 [R0+0x8200], R211 ;  /* 0x008200d300007388 */ /* 0x0207e20000000400 */
[----:B0-----:R-:W-:Y:S01]  /*5420*/  FMNMX R251, R217, R251, !PT ;  /* 0x000000fbd9fb7209 */ /* 0x001fe20007800000 */
[----:B---3--:R-:W0:Y:S04]  /*5430*/  LDC R211, c[0x0][0x238] ;  /* 0x00008e00ffd37b82 */ /* 0x008e280000000800 */
[----:B------:R-:W3:Y:S04]  /*5440*/  SHFL.BFLY PT, R18, R251, 0x1, 0x1f ;  /* 0x0c201f00fb127f89 */ /* 0x000ee800000e0000 */
[----:B------:R-:W-:Y:S04]  /*5450*/  STS.U16 [R0+0x8000], R19 ;  /* 0x0080001300007388 */ /* 0x000fe80000000400 */
[----:B--2---:R-:W-:Y:S04]  /*5460*/  STS.U16 [R0+0x8100], R23 ;  /* 0x0081001700007388 */ /* 0x004fe80000000400 */
[----:B------:R-:W-:Y:S04]  /*5470*/  STS.U16 [R0+0x8400], R21 ;  /* 0x0084001500007388 */ /* 0x000fe80000000400 */
[----:B------:R-:W-:Y:S04]  /*5480*/  STS.U16 [R0+0x8500], R209 ;  /* 0x008500d100007388 */ /* 0x000fe80000000400 */
[----:B------:R-:W-:Y:S04]  /*5490*/  STS.U16 [R0+0x8600], R22 ;  /* 0x0086001600007388 */ /* 0x000fe80000000400 */
[----:B------:R-:W-:Y:S04]  /*54a0*/  STS.U16 [R0+0x8700], R210 ;  /* 0x008700d200007388 */ /* 0x000fe80000000400 */
[----:B------:R2:W-:Y:S04]  /*54b0*/  STS.U16 [R0+0x8900], R208 ;  /* 0x008900d000007388 */ /* 0x0005e80000000400 */
[----:B------:R-:W-:Y:S04]  /*54c0*/  STS.U16 [R0+0x8a00], R218 ;  /* 0x008a00da00007388 */ /* 0x000fe80000000400 */
[----:B------:R5:W-:Y:S04]  /*54d0*/  STS.U16 [R0+0x8b00], R17 ;  /* 0x008b001100007388 */ /* 0x000be80000000400 */
[----:B------:R5:W-:Y:S04]  /*54e0*/  STS.U16 [R0+0x8c00], R20 ;  /* 0x008c001400007388 */ /* 0x000be80000000400 */
[----:B------:R-:W-:Y:S04]  /*54f0*/  STS.U16 [R0+0x8d00], R219 ;  /* 0x008d00db00007388 */ /* 0x000fe80000000400 */
[----:B------:R-:W-:Y:S04]  /*5500*/  STS.U16 [R0+0x8e00], R220 ;  /* 0x008e00dc00007388 */ /* 0x000fe80000000400 */
[----:B------:R-:W-:Y:S04]  /*5510*/  STS.U16 [R0+0x8f00], R221 ;  /* 0x008f00dd00007388 */ /* 0x000fe80000000400 */
[----:B------:R-:W-:Y:S04]  /*5520*/  STS.U16 [R0+0x9000], R224 ;  /* 0x009000e000007388 */ /* 0x000fe80000000400 */
[----:B----4-:R-:W-:Y:S04]  /*5530*/  STS.U16 [R0+0x9100], R225 ;  /* 0x009100e100007388 */ /* 0x010fe80000000400 */
        /* <DEDUP_REMOVED lines=13> */
[----:B------:R-:W-:Y:S01]  /*5610*/  STS.U16 [R0+0x9f00], R212 ;  /* 0x009f00d400007388 */ /* 0x000fe20000000400 */
[----:B-1----:R-:W-:Y:S01]  /*5620*/  FMNMX R213, R215, R213, !PT ;  /* 0x000000d5d7d57209 */ /* 0x002fe20007800000 */
[----:B------:R-:W-:Y:S01]  /*5630*/  UMOV UR59, 0xc0000010 ;  /* 0xc0000010003b7882 */ /* 0x000fe20000000000 */
[----:B---3--:R-:W-:Y:S01]  /*5640*/  FMNMX R18, R251, R18, !PT ;  /* 0x00000012fb127209 */ /* 0x008fe20007800000 */
[----:B------:R1:W-:Y:S06]  /*5650*/  MEMBAR.ALL.CTA ;  /* 0x0000000000007992 */ /* 0x0003ec0000008000 */
[----:B-1----:R-:W1:Y:S01]  /*5660*/  FENCE.VIEW.ASYNC.S ;  /* 0x00000000000073c6 */ /* 0x002e620000000000 */
[----:B------:R-:W-:Y:S01]  /*5670*/  FMNMX R213, R213, R13, !PT ;  /* 0x0000000dd5d57209 */ /* 0x000fe20007800000 */
[----:B--2---:R-:W2:Y:S01]  /*5680*/  LDC R208, c[0x0][0x280] ;  /* 0x0000a000ffd07b82 */ /* 0x004ea20000000800 */
[----:B------:R-:W-:-:S03]  /*5690*/  FMNMX R18, R18, R14, !PT ;  /* 0x0000000e12127209 */ /* 0x000fc60007800000 */
[-CC-:B0-----:R-:W-:Y:S01]  /*56a0*/  FFMA R152, R152, R211.reuse, -R213.reuse ;  /* 0x000000d398987223 */ /* 0x181fe200000008d5 */
[-C--:B------:R-:W-:Y:S01]  /*56b0*/  FFMA R157, R157, R211.reuse, -R213 ;  /* 0x000000d39d9d7223 */ /* 0x080fe200000008d5 */
[----:B------:R-:W-:Y:S01]  /*56c0*/  FADD R21, -R213, R13 ;  /* 0x0000000dd5157221 */ /* 0x000fe20000000100 */
[-CC-:B------:R-:W-:Y:S01]  /*56d0*/  FFMA R156, R156, R211.reuse, -R213.reuse ;  /* 0x000000d39c9c7223 */ /* 0x180fe200000008d5 */
[----:B-----5:R-:W-:Y:S01]  /*56e0*/  FMUL R17, R152, 1.4426950216293334961 ;  /* 0x3fb8aa3b98117820 */ /* 0x020fe20000400000 */
[-C--:B------:R-:W-:Y:S01]  /*56f0*/  FFMA R153, R153, R211.reuse, -R213 ;  /* 0x000000d399997223 */ /* 0x080fe200000008d5 */
[-CC-:B------:R-:W-:Y:S01]  /*5700*/  FFMA R154, R154, R211.reuse, -R18.reuse ;  /* 0x000000d39a9a7223 */ /* 0x180fe20000000812 */
[-CC-:B------:R-:W-:Y:S01]  /*5710*/  FFMA R155, R155, R211.reuse, -R18.reuse ;  /* 0x000000d39b9b7223 */ /* 0x180fe20000000812 */
[-C--:B------:R-:W-:Y:S01]  /*5720*/  FFMA R158, R158, R211.reuse, -R18 ;  /* 0x000000d39e9e7223 */ /* 0x080fe20000000812 */
[----:B------:R-:W-:Y:S01]  /*5730*/  FADD R152, -R18, R14 ;  /* 0x0000000e12987221 */ /* 0x000fe20000000100 */
[----:B------:R-:W-:Y:S01]  /*5740*/  FMUL R157, R157, 1.4426950216293334961 ;  /* 0x3fb8aa3b9d9d7820 */ /* 0x000fe20000400000 */
[----:B------:R-:W-:Y:S01]  /*5750*/  FMUL R21, R21, 1.4426950216293334961 ;  /* 0x3fb8aa3b15157820 */ /* 0x000fe20000400000 */
[----:B------:R-:W-:Y:S01]  /*5760*/  FFMA R159, R159, R211, -R18 ;  /* 0x000000d39f9f7223 */ /* 0x000fe20000000812 */
[----:B------:R-:W-:Y:S01]  /*5770*/  FMUL R20, R156, 1.4426950216293334961 ;  /* 0x3fb8aa3b9c147820 */ /* 0x000fe20000400000 */
[----:B------:R-:W-:Y:S01]  /*5780*/  FMUL R19, R153, 1.4426950216293334961 ;  /* 0x3fb8aa3b99137820 */ /* 0x000fe20000400000 */
[----:B------:R-:W-:Y:S01]  /*5790*/  FMUL R22, R154, 1.4426950216293334961 ;  /* 0x3fb8aa3b9a167820 */ /* 0x000fe20000400000 */
[----:B------:R-:W-:Y:S01]  /*57a0*/  FMUL R23, R155, 1.4426950216293334961 ;  /* 0x3fb8aa3b9b177820 */ /* 0x000fe20000400000 */
[----:B------:R-:W-:Y:S01]  /*57b0*/  FMUL R156, R158, 1.4426950216293334961 ;  /* 0x3fb8aa3b9e9c7820 */ /* 0x000fe20000400000 */
[----:B------:R-:W-:Y:S01]  /*57c0*/  FMUL R152, R152, 1.4426950216293334961 ;  /* 0x3fb8aa3b98987820 */ /* 0x000fe20000400000 */
[----:B------:R-:W-:Y:S01]  /*57d0*/  FMUL R159, R159, 1.4426950216293334961 ;  /* 0x3fb8aa3b9f9f7820 */ /* 0x000fe20000400000 */
[----:B------:R-:W-:Y:S08]  /*57e0*/  MUFU.EX2 R13, R157 ;  /* 0x0000009d000d7308 */ /* 0x000ff00000000800 */
[----:B------:R-:W0:Y:S08]  /*57f0*/  MUFU.EX2 R21, R21 ;  /* 0x0000001500157308 */ /* 0x000e300000000800 */
[----:B------:R-:W3:Y:S08]  /*5800*/  MUFU.EX2 R157, R152 ;  /* 0x00000098009d7308 */ /* 0x000ef00000000800 */
[----:B------:R-:W-:Y:S08]  /*5810*/  MUFU.EX2 R17, R17 ;  /* 0x0000001100117308 */ /* 0x000ff00000000800 */
[----:B------:R-:W4:Y:S08]  /*5820*/  MUFU.EX2 R19, R19 ;  /* 0x0000001300137308 */ /* 0x000f300000000800 */
[----:B------:R-:W5:Y:S08]  /*5830*/  MUFU.EX2 R20, R20 ;  /* 0x0000001400147308 */ /* 0x000f700000000800 */
[----:B------:R-:W-:Y:S08]  /*5840*/  MUFU.EX2 R22, R22 ;  /* 0x0000001600167308 */ /* 0x000ff00000000800 */
[----:B------:R-:W1:Y:S08]  /*5850*/  MUFU.EX2 R23, R23 ;  /* 0x0000001700177308 */ /* 0x000e700000000800 */
[----:B------:R-:W-:Y:S08]  /*5860*/  MUFU.EX2 R156, R156 ;  /* 0x0000009c009c7308 */ /* 0x000ff00000000800 */
[----:B------:R-:W2:Y:S01]  /*5870*/  MUFU.EX2 R14, R159 ;  /* 0x0000009f000e7308 */ /* 0x000ea20000000800 */
[-C--:B0-----:R-:W-:Y:S01]  /*5880*/  FMUL R24, R24, R21.reuse ;  /* 0x0000001518187220 */ /* 0x081fe20000400000 */
[-C--:B------:R-:W-:Y:S01]  /*5890*/  FMUL R25, R25, R21.reuse ;  /* 0x0000001519197220 */ /* 0x080fe20000400000 */
        /* <DEDUP_REMOVED lines=61> */
[----:B------:R-:W-:Y:S01]  /*5c70*/  FMUL R149, R149, R21 ;  /* 0x0000001595957220 */ /* 0x000fe20000400000 */
[-C--:B---3--:R-:W-:Y:S01]  /*5c80*/  FMUL R26, R26, R157.reuse ;  /* 0x0000009d1a1a7220 */ /* 0x088fe20000400000 */
        /* <DEDUP_REMOVED lines=63> */
[----:B----4-:R-:W-:-:S02]  /*6080*/  F2FP.BF16.F32.PACK_AB R152, R19, R17 ;  /* 0x000000111398723e */ /* 0x010fc400000010ff */
[----:B-----5:R-:W-:Y:S02]  /*6090*/  F2FP.BF16.F32.PACK_AB R154, R13, R20 ;  /* 0x000000140d9a723e */ /* 0x020fe400000010ff */
[----:B-1----:R-:W-:Y:S02]  /*60a0*/  F2FP.BF16.F32.PACK_AB R153, R23, R22 ;  /* 0x000000161799723e */ /* 0x002fe400000010ff */
[----:B--2---:R-:W-:Y:S01]  /*60b0*/  F2FP.BF16.F32.PACK_AB R155, R14, R156 ;  /* 0x0000009c0e9b723e */ /* 0x004fe200000010ff */
[----:B------:R-:W-:Y:S06]  /*60c0*/  BAR.SYNC.DEFER_BLOCKING 0x0 ;  /* 0x0000000000007b1d */ /* 0x000fec0000010000 */
[----:B------:R-:W-:-:S06]  /*60d0*/  WARPGROUP.ARRIVE ;  /* 0x00000000000079c5 */ /* 0x000fcc0000000000 */
[----:B------:R-:W-:Y:S01]  /*60e0*/  HGMMA.64x256x16.F32.BF16 R24, R152, gdesc[UR56], R24, gsb0 ;  /* 0x03e0003898187df0 */ /* 0x000fe20008001818 */
[----:B------:R-:W-:Y:S01]  /*60f0*/  FADD R17, R17, R19 ;  /* 0x0000001311117221 */ /* 0x000fe20000000000 */
[----:B------:R-:W-:-:S03]  /*6100*/  FADD R22, R22, R23 ;  /* 0x0000001716167221 */ /* 0x000fc60000000000 */
[----:B------:R-:W-:Y:S01]  /*6110*/  FADD R17, R20, R17 ;  /* 0x0000001114117221 */ /* 0x000fe20000000000 */
[----:B------:R-:W-:-:S03]  /*6120*/  FADD R22, R156, R22 ;  /* 0x000000169c167221 */ /* 0x000fc60000000000 */
[----:B------:R-:W-:Y:S01]  /*6130*/  FADD R17, R13, R17 ;  /* 0x000000110d117221 */ /* 0x000fe20000000000 */
[----:B------:R-:W-:-:S04]  /*6140*/  FADD R22, R14, R22 ;  /* 0x000000160e167221 */ /* 0x000fc80000000000 */
[----:B------:R-:W0:Y:S04]  /*6150*/  SHFL.BFLY PT, R13, R17, 0x2, 0x1f ;  /* 0x0c401f00110d7f89 */ /* 0x000e2800000e0000 */
[----:B------:R-:W1:Y:S01]  /*6160*/  SHFL.BFLY PT, R14, R22, 0x2, 0x1f ;  /* 0x0c401f00160e7f89 */ /* 0x000e6200000e0000 */
[----:B------:R-:W-:Y:S02]  /*6170*/  VIADD R2, R2, 0x10 ;  /* 0x0000001002027836 */ /* 0x000fe40000000000 */
[----:B0-----:R-:W-:Y:S01]  /*6180*/  FADD R13, R17, R13 ;  /* 0x0000000d110d7221 */ /* 0x001fe20000000000 */
[----:B-1----:R-:W-:-:S04]  /*6190*/  FADD R14, R22, R14 ;  /* 0x0000000e160e7221 */ /* 0x002fc80000000000 */
[----:B------:R-:W0:Y:S04]  /*61a0*/  SHFL.BFLY PT, R17, R13, 0x1, 0x1f ;  /* 0x0c201f000d117f89 */ /* 0x000e2800000e0000 */
[----:B------:R-:W1:Y:S01]  /*61b0*/  SHFL.BFLY PT, R19, R14, 0x1, 0x1f ;  /* 0x0c201f000e137f89 */ /* 0x000e6200000e0000 */
[----:B------:R-:W-:Y:S01]  /*61c0*/  ISETP.GE.AND P0, PT, R2, R208, PT ;  /* 0x000000d00200720c */ /* 0x000fe20003f06270 */
[----:B------:R-:W-:Y:S02]  /*61d0*/  IMAD R3, R161, 0x10, R3 ;  /* 0x00000010a1037824 */ /* 0x000fe400078e0203 */
[----:B------:R-:W-:Y:S02]  /*61e0*/  IMAD R12, R160, 0x10, R12 ;  /* 0x00000010a00c7824 */ /* 0x000fe400078e020c */
[----:B0-----:R-:W-:Y:S01]  /*61f0*/  FADD R17, R13, R17 ;  /* 0x000000110d117221 */ /* 0x001fe20000000000 */
[----:B-1----:R-:W-:-:S03]  /*6200*/  FADD R19, R14, R19 ;  /* 0x000000130e137221 */ /* 0x002fc60000000000 */
[----:B------:R-:W-:Y:S01]  /*6210*/  FFMA R15, R21, R15, R17 ;  /* 0x0000000f150f7223 */ /* 0x000fe20000000011 */
[--C-:B------:R-:W-:Y:S02]  /*6220*/  IMAD.MOV.U32 R17, RZ, RZ, R18.reuse ;  /* 0x000000ffff117224 */ /* 0x100fe400078e0012 */
[----:B------:R-:W-:Y:S01]  /*6230*/  FFMA R16, R157, R16, R19 ;  /* 0x000000109d107223 */ /* 0x000fe20000000013 */
[--C-:B------:R-:W-:Y:S02]  /*6240*/  IMAD.MOV.U32 R19, RZ, RZ, R213.reuse ;  /* 0x000000ffff137224 */ /* 0x100fe400078e00d5 */
[----:B------:R-:W-:Y:S02]  /*6250*/  IMAD.MOV.U32 R13, RZ, RZ, R213 ;  /* 0x000000ffff0d7224 */ /* 0x000fe400078e00d5 */
[----:B------:R-:W-:Y:S01]  /*6260*/  IMAD.MOV.U32 R14, RZ, RZ, R18 ;  /* 0x000000ffff0e7224 */ /* 0x000fe200078e0012 */
[----:B------:R-:W-:Y:S02]  /*6270*/  WARPGROUP.DEPBAR.LE gsb0, 0x0 ;  /* 0x00008000000079c5 */ /* 0x000fe40000010000 */
[----:B------:R-:W-:Y:S05]  /*6280*/  @!P0 BRA `(.L_x_1) ;  /* 0xffffffe0003c8947 */ /* 0x000fea000383ffff */
.L_x_0:
[----:B------:R-:W0:Y:S01]  /*6290*/  S2R R7, SR_TID.X ;  /* 0x0000000000077919 */ /* 0x000e220000002100 */
[----:B------:R-:W-:Y:S01]  /*62a0*/  MOV R18, 0x400 ;  /* 0x0000040000127802 */ /* 0x000fe20000000f00 */
[----:B------:R-:W-:Y:S01]  /*62b0*/  FMUL R10, R139, 0.25 ;  /* 0x3e8000008b0a7820 */ /* 0x000fe20000400000 */
[----:B------:R-:W-:Y:S01]  /*62c0*/  FSETP.GT.AND P2, PT, |R16|, 8.50705917302346158658e+37, PT ;  /* 0x7e8000001000780b */ /* 0x000fe20003f44200 */
[----:B------:R-:W1:Y:S01]  /*62d0*/  S2R R20, SR_CgaCtaId ;  /* 0x0000000000147919 */ /* 0x000e620000008800 */
[----:B------:R-:W-:Y:S01]  /*62e0*/  FMUL R11, R134, 0.25 ;  /* 0x3e800000860b7820 */ /* 0x000fe20000400000 */
[----:B------:R-:W-:Y:S01]  /*62f0*/  FMUL R12, R119, 0.25 ;  /* 0x3e800000770c7820 */ /* 0x000fe20000400000 */
[----:B------:R-:W-:Y:S01]  /*6300*/  FSEL R139, R10, R139, P2 ;  /* 0x0000008b0a8b7208 */ /* 0x000fe20001000000 */
[----:B------:R-:W2:Y:S01]  /*6310*/  S2R R3, SR_TID.X ;  /* 0x0000000000037919 */ /* 0x000ea20000002100 */
[----:B------:R-:W-:Y:S01]  /*6320*/  FMUL R10, R131, 0.25 ;  /* 0x3e800000830a7820 */ /* 0x000fe20000400000 */
[----:B------:R-:W-:Y:S01]  /*6330*/  FSEL R134, R11, R134, P2 ;  /* 0x000000860b867208 */ /* 0x000fe20001000000 */
[----:B------:R-:W-:Y:S01]  /*6340*/  FMUL R11, R122, 0.25 ;  /* 0x3e8000007a0b7820 */ /* 0x000fe20000400000 */
[----:B------:R-:W3:Y:S01]  /*6350*/  S2R R21, SR_TID.X ;  /* 0x0000000000157919 */ /* 0x000ee20000002100 */
[----:B------:R-:W-:Y:S01]  /*6360*/  FSEL R119, R12, R119, P2 ;  /* 0x000000770c777208 */ /* 0x000fe20001000000 */
[----:B------:R-:W-:Y:S01]  /*6370*/  FMUL R13, R130, 0.25 ;  /* 0x3e800000820d7820 */ /* 0x000fe20000400000 */
[----:B------:R-:W-:Y:S01]  /*6380*/  FSEL R131, R10, R131, P2 ;  /* 0x000000830a837208 */ /* 0x000fe20001000000 */
[----:B------:R-:W-:Y:S01]  /*6390*/  FMUL R10, R123, 0.25 ;  /* 0x3e8000007b0a7820 */ /* 0x000fe20000400000 */
[----:B------:R-:W-:Y:S01]  /*63a0*/  FSEL R122, R11, R122, P2 ;  /* 0x0000007a0b7a7208 */ /* 0x000fe20001000000 */
[----:B------:R-:W-:Y:S01]  /*63b0*/  FMUL R11, R114, 0.25 ;  /* 0x3e800000720b7820 */ /* 0x000fe20000400000 */
[----:B------:R-:W-:Y:S01]  /*63c0*/  FMUL R12, R99, 0.25 ;  /* 0x3e800000630c7820 */ /* 0x000fe20000400000 */
[----:B------:R-:W-:Y:S01]  /*63d0*/  FSEL R130, R13, R130, P2 ;  /* 0x000000820d827208 */ /* 0x000fe20001000000 */
        /* <DEDUP_REMOVED lines=11> */
[----:B0-----:R-:W-:Y:S01]  /*6490*/  LOP3.LUT R0, R7, 0x7, RZ, 0xc0, !PT ;  /* 0x0000000707007812 */ /* 0x001fe200078ec0ff */
[----:B------:R-:W-:Y:S01]  /*64a0*/  FMUL R14, R43, 0.25 ;  /* 0x3e8000002b0e7820 */ /* 0x000fe20000400000 */
[----:B------:R-:W-:Y:S01]  /*64b0*/  LOP3.LUT R8, R7, 0x7f, RZ, 0xc0, !PT ;  /* 0x0000007f07087812 */ /* 0x000fe200078ec0ff */
[----:B------:R-:W-:Y:S01]  /*64c0*/  FMUL R154, R41, 0.25 ;  /* 0x3e800000299a7820 */ /* 0x000fe20000400000 */
[----:B-1----:R-:W-:Y:S01]  /*64d0*/  LEA R18, R20, R18, 0x18 ;  /* 0x0000001214127211 */ /* 0x002fe200078ec0ff */
[----:B------:R-:W-:Y:S01]  /*64e0*/  FMUL R157, R32, 0.25 ;  /* 0x3e800000209d7820 */ /* 0x000fe20000400000 */
[----:B------:R-:W-:Y:S01]  /*64f0*/  LOP3.LUT R9, R7, 0x70, RZ, 0xc0, !PT ;  /* 0x0000007007097812 */ /* 0x000fe200078ec0ff */
[----:B------:R-:W-:Y:S01]  /*6500*/  FMUL R155, R40, 0.25 ;  /* 0x3e800000289b7820 */ /* 0x000fe20000400000 */
[C---:B--2---:R-:W-:Y:S01]  /*6510*/  IMAD.SHL.U32 R2, R3.reuse, 0x2, RZ ;  /* 0x0000000203027824 */ /* 0x044fe200078e00ff */
[----:B------:R-:W-:Y:S01]  /*6520*/  FSEL R103, R10, R103, P2 ;  /* 0x000000670a677208 */ /* 0x000fe20001000000 */
[----:B------:R-:W-:-:S02]  /*6530*/  IMAD.SHL.U32 R3, R3, 0x4, RZ ;  /* 0x0000000403037824 */ /* 0x000fc400078e00ff */
[----:B------:R-:W-:Y:S01]  /*6540*/  FMUL R10, R91, 0.25 ;  /* 0x3e8000005b0a7820 */ /* 0x000fe20000400000 */
[----:B------:R-:W-:Y:S01]  /*6550*/  IMAD R4, R0, 0x10, R18 ;  /* 0x0000001000047824 */ /* 0x000fe200078e0212 */
[----:B------:R-:W-:Y:S01]  /*6560*/  FSEL R94, R11, R94, P2 ;  /* 0x0000005e0b5e7208 */ /* 0x000fe20001000000 */
[----:B------:R-:W-:Y:S01]  /*6570*/  FMUL R11, R82, 0.25 ;  /* 0x3e800000520b7820 */ /* 0x000fe20000400000 */
[----:B------:R-:W-:Y:S01]  /*6580*/  LOP3.LUT R5, R3, 0xc0, RZ, 0xc0, !PT ;  /* 0x000000c003057812 */ /* 0x000fe200078ec0ff */
[----:B------:R-:W-:Y:S01]  /*6590*/  IMAD R6, R0, -0x8, R4 ;  /* 0xfffffff800067824 */ /* 0x000fe200078e0204 */
[----:B------:R-:W-:Y:S01]  /*65a0*/  LOP3.LUT R3, R7, 0x8, RZ, 0xc0, !PT ;  /* 0x0000000807037812 */ /* 0x000fe200078ec0ff */
[----:B------:R-:W-:Y:S01]  /*65b0*/  IMAD R0, R8, 0x10, R18 ;  /* 0x0000001008007824 */ /* 0x000fe200078e0212 */
[----:B------:R-:W-:Y:S01]  /*65c0*/  FSEL R91, R10, R91, P2 ;  /* 0x0000005b0a5b7208 */ /* 0x000fe20001000000 */
[----:B------:R-:W-:Y:S02]  /*65d0*/  IMAD.IADD R8, R5, 0x1, R6 ;  /* 0x0000000105087824 */ /* 0x000fe400078e0206 */
[----:B------:R-:W-:Y:S01]  /*65e0*/  FMUL R10, R83, 0.25 ;  /* 0x3e800000530a7820 */ /* 0x000fe20000400000 */
[----:B------:R-:W-:Y:S01]  /*65f0*/  IMAD R4, R3, 0x80, R4 ;  /* 0x0000008003047824 */ /* 0x000fe200078e0204 */
[----:B------:R-:W-:Y:S01]  /*6600*/  FSEL R82, R11, R82, P2 ;  /* 0x000000520b527208 */ /* 0x000fe20001000000 */
[----:B------:R-:W-:Y:S01]  /*6610*/  FMUL R11, R74, 0.25 ;  /* 0x3e8000004a0b7820 */ /* 0x000fe20000400000 */
[----:B------:R-:W-:Y:S01]  /*6620*/  LEA.HI R3, R3, R8, RZ, 0x1f ;  /* 0x0000000803037211 */ /* 0x000fe200078ff8ff */
[----:B------:R-:W-:Y:S01]  /*6630*/  FMUL R8, R147, 0.25 ;  /* 0x3e80000093087820 */ /* 0x000fe20000400000 */
[----:B------:R-:W-:-:S02]  /*6640*/  IMAD R4, R9, 0x8, R4 ;  /* 0x0000000809047824 */ /* 0x000fc400078e0204 */
        /* <DEDUP_REMOVED lines=31> */
[----:B---3--:R-:W-:Y:S01]  /*6840*/  LOP3.LUT R21, R21, 0x40, RZ, 0xc0, !PT ;  /* 0x0000004015157812 */ /* 0x008fe200078ec0ff */
        /* <DEDUP_REMOVED lines=17> */
[----:B------:R-:W-:Y:S01]  /*6960*/  ISETP.NE.U32.AND P0, PT, R21, RZ, PT ;  /* 0x000000ff1500720c */ /* 0x000fe20003f05070 */
        /* <DEDUP_REMOVED lines=19> */
[----:B------:R-:W-:Y:S01]  /*6aa0*/  FSETP.GT.AND P1, PT, |R15|, 8.50705917302346158658e+37, PT ;  /* 0x7e8000000f00780b */ /* 0x000fe20003f24200 */
[----:B------:R-:W-:Y:S01]  /*6ab0*/  FMUL R6, R151, 0.25 ;  /* 0x3e80000097067820 */ /* 0x000fe20000400000 */
[----:B------:R-:W-:Y:S01]  /*6ac0*/  FSETP.GEU.AND P5, PT, |R16|, 1.175494350822287508e-38, PT ;  /* 0x008000001000780b */ /* 0x000fe20003fae200 */
        /* <DEDUP_REMOVED lines=8> */
[----:B------:R-:W-:Y:S01]  /*6b50*/  FMUL R41, R16, 8388608 ;  /* 0x4b00000010297820 */ /* 0x000fe20000400000 */
[----:B------:R-:W-:Y:S01]  /*6b60*/  FSEL R42, R21, R42, P2 ;  /* 0x0000002a152a7208 */ /* 0x000fe20001000000 */
[----:B------:R-:W-:Y:S01]  /*6b70*/  FMUL R21, R34, 0.25 ;  /* 0x3e80000022157820 */ /* 0x000fe20000400000 */
[----:B------:R-:W-:Y:S01]  /*6b80*/  FSETP.GEU.AND P4, PT, R16, 1.175494350822287508e-38, PT ;  /* 0x008000001000780b */ /* 0x000fe20003f8e000 */
[----:B------:R-:W-:Y:S01]  /*6b90*/  @!P5 FMUL R122, R122, 16777216 ;  /* 0x4b8000007a7ad820 */ /* 0x000fe20000400000 */
[----:B------:R-:W-:Y:S01]  /*6ba0*/  FSEL R46, R13, R46, P2 ;  /* 0x0000002e0d2e7208 */ /* 0x000fe20001000000 */
[----:B------:R-:W-:Y:S01]  /*6bb0*/  FMUL R13, R38, 0.25 ;  /* 0x3e800000260d7820 */ /* 0x000fe20000400000 */
[----:B------:R-:W-:Y:S01]  /*6bc0*/  FSEL R35, R12, R35, P2 ;  /* 0x000000230c237208 */ /* 0x000fe20001000000 */
[----:B------:R-:W-:Y:S01]  /*6bd0*/  FMUL R12, R149, 0.25 ;  /* 0x3e800000950c7820 */ /* 0x000fe20000400000 */
[----:B------:R-:W-:Y:S01]  /*6be0*/  FSEL R157, R157, R32, P1 ;  /* 0x000000209d9d7208 */ /* 0x000fe20000800000 */
[----:B------:R-:W-:Y:S01]  /*6bf0*/  @!P5 FMUL R8, R8, 16777216 ;  /* 0x4b8000000808d820 */ /* 0x000fe20000400000 */
[----:B------:R-:W-:Y:S01]  /*6c00*/  FSEL R31, R14, R31, P2 ;  /* 0x0000001f0e1f7208 */ /* 0x000fe20001000000 */
[----:B------:R-:W-:Y:S01]  /*6c10*/  FMUL R14, R145, 0.25 ;  /* 0x3e800000910e7820 */ /* 0x000fe20000400000 */
[----:B------:R-:W-:Y:S01]  /*6c20*/  FSEL R32, R41, R16, !P4 ;  /* 0x0000001029207208 */ /* 0x000fe20006000000 */
[----:B------:R-:W-:Y:S01]  /*6c30*/  @P2 FMUL R16, R16, 0.25 ;  /* 0x3e80000010102820 */ /* 0x000fe20000400000 */
[----:B------:R-:W-:Y:S01]  /*6c40*/  FSEL R34, R21, R34, P2 ;  /* 0x0000002215227208 */ /* 0x000fe20001000000 */
[----:B------:R-:W-:Y:S01]  /*6c50*/  FMUL R21, R24, 0.25 ;  /* 0x3e80000018157820 */ /* 0x000fe20000400000 */
[----:B------:R-:W-:Y:S01]  /*6c60*/  FSEL R155, R155, R40, P1 ;  /* 0x000000289b9b7208 */ /* 0x000fe20000800000 */
[----:B------:R-:W-:Y:S01]  /*6c70*/  FMUL R40, R15, 8388608 ;  /* 0x4b0000000f287820 */ /* 0x000fe20000400000 */
[----:B------:R-:W-:Y:S01]  /*6c80*/  FSEL R38, R13, R38, P2 ;  /* 0x000000260d267208 */ /* 0x000fe20001000000 */
[----:B------:R-:W-:Y:S01]  /*6c90*/  @!P5 FMUL R16, R16, 16777216 ;  /* 0x4b8000001010d820 */ /* 0x000fe20000400000 */
[----:B------:R-:W-:Y:S01]  /*6ca0*/  FSEL R149, R12, R149, P1 ;  /* 0x000000950c957208 */ /* 0x000fe20000800000 */
[----:B------:R-:W-:Y:S01]  /*6cb0*/  FMUL R13, R148, 0.25 ;  /* 0x3e800000940d7820 */ /* 0x000fe20000400000 */
[----:B------:R-:W-:Y:S01]  /*6cc0*/  FSETP.GEU.AND P3, PT, R15, 1.175494350822287508e-38, PT ;  /* 0x008000000f00780b */ /* 0x000fe20003f6e000 */
[----:B------:R-:W-:Y:S01]  /*6cd0*/  FMUL R12, R141, 0.25 ;  /* 0x3e8000008d0c7820 */ /* 0x000fe20000400000 */
[----:B------:R-:W-:Y:S01]  /*6ce0*/  FSEL R145, R14, R145, P1 ;  /* 0x000000910e917208 */ /* 0x000fe20000800000 */
[----:B------:R-:W-:Y:S01]  /*6cf0*/  FMUL R14, R137, 0.25 ;  /* 0x3e800000890e7820 */ /* 0x000fe20000400000 */
[----:B------:R-:W-:Y:S01]  /*6d00*/  FSEL R24, R21, R24, P1 ;  /* 0x0000001815187208 */ /* 0x000fe20000800000 */
[----:B------:R-:W-:Y:S01]  /*6d10*/  FMUL R21, R140, 0.25 ;  /* 0x3e8000008c157820 */ /* 0x000fe20000400000 */
[----:B------:R-:W-:Y:S01]  /*6d20*/  FSEL R156, R156, R33, P1 ;  /* 0x000000219c9c7208 */ /* 0x000fe20000800000 */
[----:B------:R-:W0:Y:S01]  /*6d30*/  MUFU.RCP R162, R16 ;  /* 0x0000001000a27308 */ /* 0x000e220000001000 */
[----:B------:R-:W-:Y:S01]  /*6d40*/  FSEL R33, R40, R15, !P3 ;  /* 0x0000000f28217208 */ /* 0x000fe20005800000 */
[----:B------:R-:W-:Y:S01]  /*6d50*/  VIADD R41, R32, 0xc0cafb0d ;  /* 0xc0cafb0d20297836 */ /* 0x000fe20000000000 */
        /* <DEDUP_REMOVED lines=17> */
[----:B------:R-:W-:Y:S01]  /*6e70*/  LOP3.LUT R160, R40, 0xff800000, RZ, 0xc0, !PT ;  /* 0xff80000028a07812 */ /* 0x000fe200078ec0ff */
[----:B------:R-:W-:Y:S01]  /*6e80*/  @!P5 FMUL R123, R123, 16777216 ;  /* 0x4b8000007b7bd820 */ /* 0x000fe20000400000 */
[----:B------:R-:W-:Y:S01]  /*6e90*/  FSEL R152, R152, R49, P1 ;  /* 0x0000003198987208 */ /* 0x000fe20000800000 */
[----:B------:R-:W-:Y:S01]  /*6ea0*/  FMUL R49, R44, 0.25 ;  /* 0x3e8000002c317820 */ /* 0x000fe20000400000 */
[----:B------:R-:W-:Y:S01]  /*6eb0*/  LOP3.LUT R161, R41, 0xff800000, RZ, 0xc0, !PT ;  /* 0xff80000029a17812 */ /* 0x000fe200078ec0ff */
[----:B------:R-:W-:Y:S01]  /*6ec0*/  @!P5 FMUL R9, R9, 16777216 ;  /* 0x4b8000000909d820 */ /* 0x000fe20000400000 */
[----:B------:R-:W-:Y:S01]  /*6ed0*/  FSEL R132, R13, R132, P1 ;  /* 0x000000840d847208 */ /* 0x000fe20000800000 */
[----:B------:R-:W-:Y:S01]  /*6ee0*/  FMUL R13, R124, 0.25 ;  /* 0x3e8000007c0d7820 */ /* 0x000fe20000400000 */
[----:B------:R-:W-:Y:S01]  /*6ef0*/  FSEL R121, R12, R121, P1 ;  /* 0x000000790c797208 */ /* 0x000fe20000800000 */
[----:B------:R-:W-:Y:S01]  /*6f00*/  FMUL R12, R113, 0.25 ;  /* 0x3e800000710c7820 */ /* 0x000fe20000400000 */
[----:B------:R-:W-:Y:S01]  /*6f10*/  I2FP.F32.S32 R41, R160 ;  /* 0x000000a000297245 */ /* 0x000fe20000201400 */
[----:B------:R-:W-:Y:S01]  /*6f20*/  IMAD.IADD R160, R33, 0x1, -R160 ;  /* 0x0000000121a07824 */ /* 0x000fe200078e0aa0 */
[----:B------:R-:W-:Y:S01]  /*6f30*/  FSEL R117, R14, R117, P1 ;  /* 0x000000750e757208 */ /* 0x000fe20000800000 */
[----:B------:R-:W-:Y:S01]  /*6f40*/  FMUL R14, R109, 0.25 ;  /* 0x3e8000006d0e7820 */ /* 0x000fe20000400000 */
[----:B------:R-:W-:Y:S01]  /*6f50*/  FSEL R120, R21, R120, P1 ;  /* 0x0000007815787208 */ /* 0x000fe20000800000 */
[----:B------:R-:W-:Y:S01]  /*6f60*/  FMUL R21, R108, 0.25 ;  /* 0x3e8000006c157820 */ /* 0x000fe20000400000 */
[----:B------:R-:W-:Y:S01]  /*6f70*/  FSEL R22, R22, R65, P1 ;  /* 0x0000004116167208 */ /* 0x000fe20000800000 */
[----:B0-----:R-:W-:Y:S01]  /*6f80*/  FMUL R65, R162, R122 ;  /* 0x0000007aa2417220 */ /* 0x001fe20000400000 */
[----:B------:R-:W-:Y:S01]  /*6f90*/  FSEL R30, R23, R30, P2 ;  /* 0x0000001e171e7208 */ /* 0x000fe20001000000 */
[----:B------:R-:W-:Y:S01]  /*6fa0*/  FMUL R23, R136, 0.25 ;  /* 0x3e80000088177820 */ /* 0x000fe20000400000 */
[----:B------:R-:W-:Y:S01]  /*6fb0*/  FSEL R44, R49, R44, P1 ;  /* 0x0000002c312c7208 */ /* 0x000fe20000800000 */
[----:B------:R-:W-:Y:S01]  /*6fc0*/  FMUL R122, R162, R8 ;  /* 0x00000008a27a7220 */ /* 0x000fe20000400000 */
[----:B------:R-:W-:Y:S01]  /*6fd0*/  I2FP.F32.S32 R49, R161 ;  /* 0x000000a100317245 */ /* 0x000fe20000201400 */
[----:B------:R-:W-:-:S02]  /*6fe0*/  IMAD.MOV.U32 R8, RZ, RZ, 0x3dc6b27f ;  /* 0x3dc6b27fff087424 */ /* 0x000fc400078e00ff */
[----:B------:R-:W-:Y:S01]  /*6ff0*/  FADD R160, R160, -1 ;  /* 0xbf800000a0a07421 */ /* 0x000fe20000000000 */
[----:B------:R-:W-:Y:S01]  /*7000*/  IMAD.IADD R161, R32, 0x1, -R161 ;  /* 0x0000000120a17824 */ /* 0x000fe200078e0aa1 */
[----:B------:R-:W-:Y:S01]  /*7010*/  FSEL R124, R13, R124, P1 ;  /* 0x0000007c0d7c7208 */ /* 0x000fe20000800000 */
[----:B------:R-:W-:Y:S01]  /*7020*/  FMUL R13, R112, 0.25 ;  /* 0x3e800000700d7820 */ /* 0x000fe20000400000 */
[----:B------:R-:W-:Y:S01]  /*7030*/  FSEL R113, R12, R113, P1 ;  /* 0x000000710c717208 */ /* 0x000fe20000800000 */
[----:B------:R-:W-:Y:S01]  /*7040*/  FMUL R12, R101, 0.25 ;  /* 0x3e800000650c7820 */ /* 0x000fe20000400000 */
[----:B------:R-:W-:Y:S01]  /*7050*/  FSEL R109, R14, R109, P1 ;  /* 0x0000006d0e6d7208 */ /* 0x000fe20000800000 */
[C---:B------:R-:W-:Y:S01]  /*7060*/  FMUL R62, R162.reuse, R123 ;  /* 0x0000007ba23e7220 */ /* 0x040fe20000400000 */
[----:B------:R-:W-:Y:S01]  /*7070*/  FSEL R108, R21, R108, P1 ;  /* 0x0000006c156c7208 */ /* 0x000fe20000800000 */
[----:B------:R-:W-:Y:S01]  /*7080*/  FMUL R14, R97, 0.25 ;  /* 0x3e800000610e7820 */ /* 0x000fe20000400000 */
[----:B------:R-:W-:Y:S01]  /*7090*/  FMUL R123, R162, R9 ;  /* 0x00000009a27b7220 */ /* 0x000fe20000400000 */
[----:B------:R-:W-:Y:S01]  /*70a0*/  FSEL R136, R23, R136, P1 ;  /* 0x0000008817887208 */ /* 0x000fe20000800000 */
[----:B------:R-:W-:Y:S01]  /*70b0*/  FMUL R21, R100, 0.25 ;  /* 0x3e80000064157820 */ /* 0x000fe20000400000 */
[----:B------:R-:W-:Y:S01]  /*70c0*/  FADD R161, R161, -1 ;  /* 0xbf800000a1a17421 */ /* 0x000fe20000000000 */
[-C--:B------:R-:W-:Y:S01]  /*70d0*/  FFMA.FTZ R9, R160, R8.reuse, -0.16845393180847167969 ;  /* 0xbe2c7f30a0097423 */ /* 0x080fe20000010008 */
[----:B------:R-:W-:Y:S01]  /*70e0*/  FMUL R23, R116, 0.25 ;  /* 0x3e80000074177820 */ /* 0x000fe20000400000 */
[----:B------:R-:W-:Y:S01]  /*70f0*/  FSEL R40, RZ, -23, P3 ;  /* 0xc1b80000ff287808 */ /* 0x000fe20001800000 */
[----:B------:R-:W-:Y:S01]  /*7100*/  FFMA.FTZ R8, R161, R8, -0.16845393180847167969 ;  /* 0xbe2c7f30a1087423 */ /* 0x000fe20000010008 */
[----:B------:R-:W-:Y:S01]  /*7110*/  FSETP.GEU.AND P3, PT, |R15|, 1.175494350822287508e-38, PT ;  /* 0x008000000f00780b */ /* 0x000fe20003f6e200 */
[----:B------:R-:W-:Y:S01]  /*7120*/  FFMA.FTZ R9, R160, R9, 0.1716887056827545166 ;  /* 0x3e2fcf2aa0097423 */ /* 0x000fe20000010009 */
        /* <DEDUP_REMOVED lines=9> */
[----:B------:R-:W-:Y:S01]  /*71c0*/  FFMA.FTZ R9, R160, R9, -0.17900948226451873779 ;  /* 0xbe374e43a0097423 */ /* 0x000fe20000010009 */
[----:B------:R-:W-:Y:S01]  /*71d0*/  FSEL R100, R21, R100, P1 ;  /* 0x0000006415647208 */ /* 0x000fe20000800000 */
[----:B------:R-:W-:Y:S01]  /*71e0*/  FMUL R21, R88, 0.25 ;  /* 0x3e80000058157820 */ /* 0x000fe20000400000 */
[----:B------:R-:W-:Y:S01]  /*71f0*/  FSEL R6, R7, R150, P2 ;  /* 0x0000009607067208 */ /* 0x000fe20001000000 */
[----:B------:R-:W-:Y:S01]  /*7200*/  FMUL R7, R146, 0.25 ;  /* 0x3e80000092077820 */ /* 0x000fe20000400000 */
[----:B------:R-:W-:Y:S01]  /*7210*/  FSEL R116, R23, R116, P1 ;  /* 0x0000007417747208 */ /* 0x000fe20000800000 */
[----:B------:R-:W-:Y:S01]  /*7220*/  FMUL R23, R96, 0.25 ;  /* 0x3e80000060177820 */ /* 0x000fe20000400000 */
[----:B------:R-:W-:Y:S01]  /*7230*/  LOP3.LUT R2, R2, 0xf8, RZ, 0xc0, !PT ;  /* 0x000000f802027812 */ /* 0x000fe200078ec0ff */
        /* <DEDUP_REMOVED lines=8> */
[----:B------:R-:W-:Y:S01]  /*72c0*/  @P1 FMUL R15, R15, 0.25 ;  /* 0x3e8000000f0f1820 */ /* 0x000fe20000400000 */
[----:B------:R-:W-:Y:S01]  /*72d0*/  IMAD.IADD R2, R18, 0x1, R2 ;  /* 0x0000000112027824 */ /* 0x000fe200078e0202 */
[----:B------:R-:W-:Y:S01]  /*72e0*/  FSEL R7, R7, R146, P2 ;  /* 0x0000009207077208 */ /* 0x000fe20001000000 */
[----:B------:R-:W-:Y:S01]  /*72f0*/  FMUL R21, R80, 0.25 ;  /* 0x3e80000050157820 */ /* 0x000fe20000400000 */
[----:B------:R-:W-:Y:S01]  /*7300*/  FSEL R96, R23, R96, P1 ;  /* 0x0000006017607208 */ /* 0x000fe20000800000 */
[----:B------:R-:W-:Y:S01]  /*7310*/  FFMA.FTZ R9, R160, R9, 0.20512372255325317383 ;  /* 0x3e520bf4a0097423 */ /* 0x000fe20000010009 */
[----:B------:R-:W-:Y:S01]  /*7320*/  FFMA.FTZ R8, R161, R8, -0.17900948226451873779 ;  /* 0xbe374e43a1087423 */ /* 0x000fe20000010008 */
[----:B------:R-:W-:Y:S01]  /*7330*/  FMUL R18, R143, 0.25 ;  /* 0x3e8000008f127820 */ /* 0x000fe20000400000 */
[----:B------:R-:W-:Y:S01]  /*7340*/  FMUL R23, R76, 0.25 ;  /* 0x3e8000004c177820 */ /* 0x000fe20000400000 */
[----:B------:R-:W-:Y:S01]  /*7350*/  FSEL R146, R51, R60, P1 ;  /* 0x0000003c33927208 */ /* 0x000fe20000800000 */
[----:B------:R-:W-:Y:S01]  /*7360*/  FMUL R50, R61, 0.25 ;  /* 0x3e8000003d327820 */ /* 0x000fe20000400000 */
[----:B------:R-:W-:Y:S01]  /*7370*/  FMUL R151, R56, 0.25 ;  /* 0x3e80000038977820 */ /* 0x000fe20000400000 */
[----:B------:R-:W-:Y:S01]  /*7380*/  FMUL R51, R52, 0.25 ;  /* 0x3e80000034337820 */ /* 0x000fe20000400000 */
[----:B------:R-:W-:Y:S01]  /*7390*/  FSEL R92, R13, R92, P1 ;  /* 0x0000005c0d5c7208 */ /* 0x000fe20000800000 */
[----:B------:R-:W-:Y:S01]  /*73a0*/  @!P3 FMUL R15, R15, 16777216 ;  /* 0x4b8000000f0fb820 */ /* 0x000fe20000400000 */
[----:B------:R-:W-:Y:S01]  /*73b0*/  FSEL R81, R12, R81, P1 ;  /* 0x000000510c517208 */ /* 0x000fe20000800000 */
[----:B------:R-:W-:Y:S01]  /*73c0*/  FMUL R13, R84, 0.25 ;  /* 0x3e800000540d7820 */ /* 0x000fe20000400000 */
[----:B------:R-:W-:Y:S01]  /*73d0*/  FSEL R12, R14, R77, P1 ;  /* 0x0000004d0e0c7208 */ /* 0x000fe20000800000 */
[----:B------:R-:W-:Y:S01]  /*73e0*/  FFMA.FTZ R9, R160, R9, -0.24046532809734344482 ;  /* 0xbe763c8ba0097423 */ /* 0x000fe20000010009 */
[----:B------:R-:W-:Y:S01]  /*73f0*/  FFMA.FTZ R8, R161, R8, 0.20512372255325317383 ;  /* 0x3e520bf4a1087423 */ /* 0x000fe20000010008 */
        /* <DEDUP_REMOVED lines=13> */
[----:B------:R-:W-:Y:S01]  /*74d0*/  FMUL R51, R36, 0.25 ;  /* 0x3e80000024337820 */ /* 0x000fe20000400000 */
[----:B------:R-:W-:Y:S01]  /*74e0*/  FFMA.FTZ R9, R160, R9, 0.28857114911079406738 ;  /* 0x3e93bf99a0097423 */ /* 0x000fe20000010009 */
[----:B------:R-:W-:Y:S01]  /*74f0*/  FFMA.FTZ R8, R161, R8, -0.24046532809734344482 ;  /* 0xbe763c8ba1087423 */ /* 0x000fe20000010008 */
[----:B------:R-:W-:Y:S01]  /*7500*/  FSEL R84, R13, R84, P1 ;  /* 0x000000540d547208 */ /* 0x000fe20000800000 */
[----:B------:R-:W0:Y:S01]  /*7510*/  MUFU.RCP R15, R15 ;  /* 0x0000000f000f7308 */ /* 0x000e220000001000 */
[----:B------:R-:W-:Y:S01]  /*7520*/  FSEL R13, R14, R73, P1 ;  /* 0x000000490e0d7208 */ /* 0x000fe20000800000 */
[----:B------:R-:W-:Y:S01]  /*7530*/  FFMA.FTZ R9, R160, R9, -0.36067417263984680176 ;  /* 0xbeb8aa49a0097423 */ /* 0x000fe20000010009 */
[----:B------:R-:W-:Y:S01]  /*7540*/  FSEL R14, R21, R72, P1 ;  /* 0x00000048150e7208 */ /* 0x000fe20000800000 */
[----:B------:R-:W-:Y:S01]  /*7550*/  FFMA.FTZ R8, R161, R8, 0.28857114911079406738 ;  /* 0x3e93bf99a1087423 */ /* 0x000fe20000010008 */
        /* <DEDUP_REMOVED lines=12> */
[----:B------:R-:W-:Y:S01]  /*7620*/  BAR.SYNC.DEFER_BLOCKING 0x0 ;  /* 0x0000000000007b1d */ /* 0x000fe20000010000 */
[----:B------:R-:W-:Y:S01]  /*7630*/  FFMA.FTZ R9, R160, R9, 0.48089820146560668945 ;  /* 0x3ef6384aa0097423 */ /* 0x000fe20000010009 */
[----:B------:R-:W-:Y:S01]  /*7640*/  FFMA.FTZ R8, R161, R8, -0.36067417263984680176 ;  /* 0xbeb8aa49a1087423 */ /* 0x000fe20000010008 */
[----:B------:R-:W-:Y:S01]  /*7650*/  FSEL R27, R20, R27, P2 ;  /* 0x0000001b141b7208 */ /* 0x000fe20001000000 */
[----:B------:R-:W-:Y:S01]  /*7660*/  @!P5 FMUL R83, R83, 16777216 ;  /* 0x4b8000005353d820 */ /* 0x000fe20000400000 */
[----:B------:R-:W-:Y:S01]  /*7670*/  FSEL R23, R23, R64, P1 ;  /* 0x0000004017177208 */ /* 0x000fe20000800000 */
[----:B------:R-:W-:Y:S01]  /*7680*/  FFMA.FTZ R9, R160, R9, -0.72134751081466674805 ;  /* 0xbf38aa3ba0097423 */ /* 0x000fe20000010009 */
[----:B------:R-:W-:Y:S01]  /*7690*/  FSEL R37, R48, R37, P1 ;  /* 0x0000002530257208 */ /* 0x000fe20000800000 */
[----:B------:R-:W-:Y:S01]  /*76a0*/  FFMA.FTZ R8, R161, R8, 0.48089820146560668945 ;  /* 0x3ef6384aa1087423 */ /* 0x000fe20000010008 */
[----:B------:R-:W-:Y:S01]  /*76b0*/  FSEL R29, R50, R29, P1 ;  /* 0x0000001d321d7208 */ /* 0x000fe20000800000 */
[----:B------:R-:W-:Y:S01]  /*76c0*/  @!P5 FMUL R106, R106, 16777216 ;  /* 0x4b8000006a6ad820 */ /* 0x000fe20000400000 */
[----:B------:R-:W-:Y:S01]  /*76d0*/  FSEL R158, R51, R28, P1 ;  /* 0x0000001c339e7208 */ /* 0x000fe20000800000 */
[----:B------:R-:W-:Y:S01]  /*76e0*/  @!P5 FMUL R79, R79, 16777216 ;  /* 0x4b8000004f4fd820 */ /* 0x000fe20000400000 */
[----:B------:R-:W-:Y:S01]  /*76f0*/  FSEL R159, R56, R25, P1 ;  /* 0x00000019389f7208 */ /* 0x000fe20000800000 */
[----:B------:R-:W-:Y:S01]  /*7700*/  @!P5 FMUL R142, R142, 16777216 ;  /* 0x4b8000008e8ed820 */ /* 0x000fe20000400000 */
[----:B------:R-:W-:Y:S01]  /*7710*/  FSEL R48, RZ, -23, P4 ;  /* 0xc1b80000ff307808 */ /* 0x000fe20002000000 */
[----:B------:R-:W-:Y:S01]  /*7720*/  @!P5 FMUL R131, R131, 16777216 ;  /* 0x4b8000008383d820 */ /* 0x000fe20000400000 */
[----:B------:R-:W-:Y:S01]  /*7730*/  @!P5 FMUL R130, R130, 16777216 ;  /* 0x4b8000008282d820 */ /* 0x000fe20000400000 */
[----:B------:R-:W-:Y:S01]  /*7740*/  @!P3 FMUL R128, R128, 16777216 ;  /* 0x4b8000008080b820 */ /* 0x000fe20000400000 */
[----:B------:R-:W-:Y:S01]  /*7750*/  @!P3 FMUL R113, R113, 16777216 ;  /* 0x4b8000007171b820 */ /* 0x000fe20000400000 */
[----:B------:R-:W-:Y:S01]  /*7760*/  FFMA.FTZ R28, R41, 1.1920928955078125e-07, R40 ;  /* 0x34000000291c7823 */ /* 0x000fe20000010028 */
[----:B------:R-:W-:Y:S01]  /*7770*/  @!P5 FMUL R10, R10, 16777216 ;  /* 0x4b8000000a0ad820 */ /* 0x000fe20000400000 */
        /* <DEDUP_REMOVED lines=8> */
[----:B------:R-:W-:Y:S01]  /*7800*/  FMUL R40, R162, R83 ;  /* 0x00000053a2287220 */ /* 0x000fe20000400000 */
[----:B------:R-:W-:Y:S01]  /*7810*/  @!P3 FMUL R24, R24, 16777216 ;  /* 0x4b8000001818b820 */ /* 0x000fe20000400000 */
[----:B------:R-:W-:Y:S01]  /*7820*/  @!P3 FMUL R29, R29, 16777216 ;  /* 0x4b8000001d1db820 */ /* 0x000fe20000400000 */
[----:B------:R-:W-:Y:S01]  /*7830*/  @!P3 FMUL R158, R158, 16777216 ;  /* 0x4b8000009e9eb820 */ /* 0x000fe20000400000 */
[----:B------:R-:W-:Y:S01]  /*7840*/  @!P3 FMUL R159, R159, 16777216 ;  /* 0x4b8000009f9fb820 */ /* 0x000fe20000400000 */
[----:B------:R-:W-:Y:S01]  /*7850*/  FMUL R9, R160, R9 ;  /* 0x00000009a0097220 */ /* 0x000fe20000400000 */
[----:B------:R-:W-:Y:S01]  /*7860*/  FFMA.FTZ R8, R161, R8, -0.72134751081466674805 ;  /* 0xbf38aa3ba1087423 */ /* 0x000fe20000010008 */
[----:B------:R-:W-:Y:S01]  /*7870*/  FFMA.FTZ R25, R49, 1.1920928955078125e-07, R48 ;  /* 0x3400000031197823 */ /* 0x000fe20000010030 */
[----:B------:R-:W-:Y:S01]  /*7880*/  @!P5 FMUL R91, R91, 16777216 ;  /* 0x4b8000005b5bd820 */ /* 0x000fe20000400000 */
[----:B------:R-:W-:Y:S01]  /*7890*/  @!P5 FMUL R42, R42, 16777216 ;  /* 0x4b8000002a2ad820 */ /* 0x000fe20000400000 */
[C---:B------:R-:W-:Y:S01]  /*78a0*/  FMUL R77, R162.reuse, R106 ;  /* 0x0000006aa24d7220 */ /* 0x040fe20000400000 */
[C---:B------:R-:W-:Y:S01]  /*78b0*/  FMUL R83, R162.reuse, R79 ;  /* 0x0000004fa2537220 */ /* 0x040fe20000400000 */
[C---:B------:R-:W-:Y:S01]  /*78c0*/  FMUL R48, R162.reuse, R142 ;  /* 0x0000008ea2307220 */ /* 0x040fe20000400000 */
[C---:B------:R-:W-:Y:S01]  /*78d0*/  FMUL R61, R162.reuse, R131 ;  /* 0x00000083a23d7220 */ /* 0x040fe20000400000 */
[----:B------:R-:W-:Y:S01]  /*78e0*/  FMUL R63, R162, R130 ;  /* 0x00000082a23f7220 */ /* 0x000fe20000400000 */
[----:B------:R-:W-:Y:S01]  /*78f0*/  @!P3 FMUL R120, R120, 16777216 ;  /* 0x4b8000007878b820 */ /* 0x000fe20000400000 */
[----:B------:R-:W-:Y:S01]  /*7900*/  @!P3 FMUL R89, R89, 16777216 ;  /* 0x4b8000005959b820 */ /* 0x000fe20000400000 */
[C---:B0-----:R-:W-:Y:S01]  /*7910*/  FMUL R79, R15.reuse, R128 ;  /* 0x000000800f4f7220 */ /* 0x041fe20000400000 */
[----:B------:R-:W-:Y:S01]  /*7920*/  FMUL R106, R15, R113 ;  /* 0x000000710f6a7220 */ /* 0x000fe20000400000 */
[C---:B------:R-:W-:Y:S01]  /*7930*/  FMUL R130, R162.reuse, R10 ;  /* 0x0000000aa2827220 */ /* 0x040fe20000400000 */
[C---:B------:R-:W-:Y:S01]  /*7940*/  FMUL R131, R162.reuse, R11 ;  /* 0x0000000ba2837220 */ /* 0x040fe20000400000 */
[----:B------:R-:W-:Y:S01]  /*7950*/  FMUL R142, R162, R27 ;  /* 0x0000001ba28e7220 */ /* 0x000fe20000400000 */
[----:B------:R-:W-:Y:S01]  /*7960*/  @!P3 FMUL R12, R12, 16777216 ;  /* 0x4b8000000c0cb820 */ /* 0x000fe20000400000 */
[----:B------:R-:W-:Y:S01]  /*7970*/  @!P3 FMUL R13, R13, 16777216 ;  /* 0x4b8000000d0db820 */ /* 0x000fe20000400000 */
[C---:B------:R-:W-:Y:S01]  /*7980*/  FMUL R113, R15.reuse, R14 ;  /* 0x0000000e0f717220 */ /* 0x040fe20000400000 */
[C---:B------:R-:W-:Y:S01]  /*7990*/  FMUL R128, R15.reuse, R23 ;  /* 0x000000170f807220 */ /* 0x040fe20000400000 */
[C---:B------:R-:W-:Y:S01]  /*79a0*/  FMUL R50, R162.reuse, R135 ;  /* 0x00000087a2327220 */ /* 0x040fe20000400000 */
[C---:B------:R-:W-:Y:S01]  /*79b0*/  FMUL R11, R162.reuse, R31 ;  /* 0x0000001fa20b7220 */ /* 0x040fe20000400000 */
[C---:B------:R-:W-:Y:S01]  /*79c0*/  FMUL R30, R162.reuse, R30 ;  /* 0x0000001ea21e7220 */ /* 0x040fe20000400000 */
[----:B------:R-:W-:Y:S01]  /*79d0*/  FMUL R27, R162, R26 ;  /* 0x0000001aa21b7220 */ /* 0x000fe20000400000 */
[C---:B------:R-:W-:Y:S01]  /*79e0*/  FMUL R158, R15.reuse, R158 ;  /* 0x0000009e0f9e7220 */ /* 0x040fe20000400000 */
[C---:B------:R-:W-:Y:S01]  /*79f0*/  FMUL R23, R15.reuse, R24 ;  /* 0x000000180f177220 */ /* 0x040fe20000400000 */
[----:B------:R-:W-:Y:S01]  /*7a00*/  FMUL R9, R160, R9 ;  /* 0x00000009a0097220 */ /* 0x000fe20000400000 */
[C---:B------:R-:W-:Y:S01]  /*7a10*/  FMUL R29, R15.reuse, R29 ;  /* 0x0000001d0f1d7220 */ /* 0x040fe20000400000 */
[----:B------:R-:W-:Y:S01]  /*7a20*/  FMUL R14, R15, R159 ;  /* 0x0000009f0f0e7220 */ /* 0x000fe20000400000 */
[----:B------:R-:W-:Y:S01]  /*7a30*/  FMUL R10, R161, R8 ;  /* 0x00000008a10a7220 */ /* 0x000fe20000400000 */
[C---:B------:R-:W-:Y:S01]  /*7a40*/  FMUL R56, R162.reuse, R91 ;  /* 0x0000005ba2387220 */ /* 0x040fe20000400000 */
[----:B------:R-:W-:Y:S01]  /*7a50*/  FMUL R135, R162, R42 ;  /* 0x0000002aa2877220 */ /* 0x000fe20000400000 */
[C---:B------:R-:W-:Y:S01]  /*7a60*/  FMUL R91, R15.reuse, R120 ;  /* 0x000000780f5b7220 */ /* 0x040fe20000400000 */
[C---:B------:R-:W-:Y:S01]  /*7a70*/  FMUL R42, R15.reuse, R89 ;  /* 0x000000590f2a7220 */ /* 0x040fe20000400000 */
[C---:B------:R-:W-:Y:S01]  /*7a80*/  FMUL R89, R15.reuse, R12 ;  /* 0x0000000c0f597220 */ /* 0x040fe20000400000 */
[----:B------:R-:W-:Y:S01]  /*7a90*/  FMUL R120, R15, R13 ;  /* 0x0000000d0f787220 */ /* 0x000fe20000400000 */
[----:B------:R-:W-:Y:S01]  /*7aa0*/  FFMA.FTZ R13, R160, 1.4426950216293334961, R9 ;  /* 0x3fb8aa3ba00d7823 */ /* 0x000fe20000010009 */
[----:B------:R-:W-:Y:S01]  /*7ab0*/  FMUL R12, R161, R10 ;  /* 0x0000000aa10c7220 */ /* 0x000fe20000400000 */
[----:B------:R-:W-:Y:S01]  /*7ac0*/  F2FP.BF16.F32.PACK_AB R8, R158, R23 ;  /* 0x000000179e08723e */ /* 0x000fe200000010ff */
[----:B------:R-:W-:Y:S01]  /*7ad0*/  FMUL R20, R125, 0.25 ;  /* 0x3e8000007d147820 */ /* 0x000fe20000400000 */
[----:B------:R-:W-:Y:S01]  /*7ae0*/  F2FP.BF16.F32.PACK_AB R9, R29, R14 ;  /* 0x0000000e1d09723e */ /* 0x000fe200000010ff */
[----:B------:R-:W-:Y:S01]  /*7af0*/  @!P5 FMUL R138, R138, 16777216 ;  /* 0x4b8000008a8ad820 */ /* 0x000fe20000400000 */
[----:B------:R-:W-:Y:S01]  /*7b00*/  F2FP.BF16.F32.PACK_AB R10, R30, R27 ;  /* 0x0000001b1e0a723e */ /* 0x000fe200000010ff */
[----:B------:R-:W-:Y:S01]  /*7b10*/  @!P5 FMUL R82, R82, 16777216 ;  /* 0x4b8000005252d820 */ /* 0x000fe20000400000 */
[----:B------:R-:W-:Y:S01]  /*7b20*/  F2FP.BF16.F32.PACK_AB R11, R11, R142 ;  /* 0x0000008e0b0b723e */ /* 0x000fe200000010ff */
[----:B------:R-:W-:Y:S01]  /*7b30*/  @!P5 FMUL R35, R35, 16777216 ;  /* 0x4b8000002323d820 */ /* 0x000fe20000400000 */
[----:B------:R-:W-:Y:S01]  /*7b40*/  FSEL R125, R20, R125, P1 ;  /* 0x0000007d147d7208 */ /* 0x000fe20000800000 */
[----:B------:R-:W-:Y:S01]  /*7b50*/  FMUL R20, R105, 0.25 ;  /* 0x3e80000069147820 */ /* 0x000fe20000400000 */
[----:B------:R-:W-:Y:S01]  /*7b60*/  @!P5 FMUL R34, R34, 16777216 ;  /* 0x4b8000002222d820 */ /* 0x000fe20000400000 */
[----:B------:R-:W-:Y:S01]  /*7b70*/  STSM.16.M88.4 [R4], R8 ;  /* 0x0000000804007844 */ /* 0x000fe20000000200 */
[----:B------:R-:W-:Y:S01]  /*7b80*/  @!P3 FMUL R121, R121, 16777216 ;  /* 0x4b8000007979b820 */ /* 0x000fe20000400000 */
[----:B------:R-:W-:Y:S01]  /*7b90*/  FMUL R150, R57, 0.25 ;  /* 0x3e80000039967820 */ /* 0x000fe20000400000 */
[----:B------:R-:W-:Y:S01]  /*7ba0*/  FSEL R105, R20, R105, P1 ;  /* 0x0000006914697208 */ /* 0x000fe20000800000 */
[----:B------:R-:W-:Y:S01]  /*7bb0*/  BAR.SYNC.DEFER_BLOCKING 0x0 ;  /* 0x0000000000007b1d */ /* 0x000fe20000010000 */
[----:B------:R-:W-:Y:S01]  /*7bc0*/  FMUL R20, R85, 0.25 ;  /* 0x3e80000055147820 */ /* 0x000fe20000400000 */
[----:B------:R-:W-:Y:S01]  /*7bd0*/  @!P3 FMUL R21, R21, 16777216 ;  /* 0x4b8000001515b820 */ /* 0x000fe20000400000 */
[----:B------:R-:W-:Y:S01]  /*7be0*/  @!P5 FMUL R39, R39, 16777216 ;  /* 0x4b8000002727d820 */ /* 0x000fe20000400000 */
[----:B------:R-:W-:Y:S01]  /*7bf0*/  @!P5 FMUL R38, R38, 16777216 ;  /* 0x4b8000002626d820 */ /* 0x000fe20000400000 */
[----:B------:R-:W-:Y:S01]  /*7c00*/  FMUL R51, R162, R138 ;  /* 0x0000008aa2337220 */ /* 0x000fe20000400000 */
[----:B------:R-:W-:Y:S01]  /*7c10*/  FSEL R85, R20, R85, P1 ;  /* 0x0000005514557208 */ /* 0x000fe20000800000 */
[----:B------:R-:W-:Y:S01]  /*7c20*/  FMUL R20, R69, 0.25 ;  /* 0x3e80000045147820 */ /* 0x000fe20000400000 */
[----:B------:R-:W-:Y:S01]  /*7c30*/  @!P3 FMUL R37, R37, 16777216 ;  /* 0x4b8000002525b820 */ /* 0x000fe20000400000 */
[----:B------:R-:W-:Y:S01]  /*7c40*/  @!P3 FMUL R36, R36, 16777216 ;  /* 0x4b8000002424b820 */ /* 0x000fe20000400000 */
[----:B------:R-:W-:Y:S01]  /*7c50*/  @!P3 FMUL R156, R156, 16777216 ;  /* 0x4b8000009c9cb820 */ /* 0x000fe20000400000 */
[----:B------:R-:W-:Y:S01]  /*7c60*/  @!P3 FMUL R157, R157, 16777216 ;  /* 0x4b8000009d9db820 */ /* 0x000fe20000400000 */
[----:B------:R-:W-:Y:S01]  /*7c70*/  FSEL R20, R20, R69, P1 ;  /* 0x0000004514147208 */ /* 0x000fe20000800000 */
[----:B------:R-:W-:Y:S01]  /*7c80*/  @!P5 FMUL R90, R90, 16777216 ;  /* 0x4b8000005a5ad820 */ /* 0x000fe20000400000 */
[C---:B------:R-:W-:Y:S01]  /*7c90*/  FMUL R41, R162.reuse, R82 ;  /* 0x00000052a2297220 */ /* 0x040fe20000400000 */
[----:B------:R-:W-:Y:S01]  /*7ca0*/  FMUL R138, R162, R35 ;  /* 0x00000023a28a7220 */ /* 0x000fe20000400000 */
[----:B------:R-:W-:Y:S01]  /*7cb0*/  @!P5 FMUL R78, R78, 16777216 ;  /* 0x4b8000004e4ed820 */ /* 0x000fe20000400000 */
[----:B------:R-:W-:Y:S01]  /*7cc0*/  @!P3 FMUL R20, R20, 16777216 ;  /* 0x4b8000001414b820 */ /* 0x000fe20000400000 */
[----:B------:R-:W-:Y:S01]  /*7cd0*/  FMUL R35, R162, R34 ;  /* 0x00000022a2237220 */ /* 0x000fe20000400000 */
[----:B------:R-:W-:Y:S01]  /*7ce0*/  FMUL R82, R15, R121 ;  /* 0x000000790f527220 */ /* 0x000fe20000400000 */
[----:B------:R-:W-:Y:S01]  /*7cf0*/  @!P3 FMUL R129, R129, 16777216 ;  /* 0x4b8000008181b820 */ /* 0x000fe20000400000 */
[C---:B------:R-:W-:Y:S01]  /*7d00*/  FMUL R34, R15.reuse, R20 ;  /* 0x000000140f227220 */ /* 0x040fe20000400000 */
[C---:B------:R-:W-:Y:S01]  /*7d10*/  FMUL R121, R15.reuse, R21 ;  /* 0x000000150f797220 */ /* 0x040fe20000400000 */
[----:B------:R-:W-:Y:S01]  /*7d20*/  FSEL R150, R150, R57, P1 ;  /* 0x0000003996967208 */ /* 0x000fe20000800000 */
[----:B------:R-:W0:Y:S01]  /*7d30*/  LDS.128 R8, [R0] ;  /* 0x0000000000087984 */ /* 0x000e220000000c00 */
[C---:B------:R-:W-:Y:S01]  /*7d40*/  FMUL R39, R162.reuse, R39 ;  /* 0x00000027a2277220 */ /* 0x040fe20000400000 */
[----:B------:R-:W-:Y:S01]  /*7d50*/  FMUL R38, R162, R38 ;  /* 0x00000026a2267220 */ /* 0x000fe20000400000 */
        /* <DEDUP_REMOVED lines=8> */
[----:B------:R-:W-:Y:S01]  /*7de0*/  FMUL R129, R15, R22 ;  /* 0x000000160f817220 */ /* 0x000fe20000400000 */
[----:B------:R-:W-:Y:S01]  /*7df0*/  F2FP.BF16.F32.PACK_AB R20, R20, R157 ;  /* 0x0000009d1414723e */ /* 0x000fe200000010ff */
[----:B------:R-:W-:Y:S01]  /*7e00*/  @!P3 FMUL R149, R149, 16777216 ;  /* 0x4b8000009595b820 */ /* 0x000fe20000400000 */
[----:B------:R-:W-:Y:S01]  /*7e10*/  F2FP.BF16.F32.PACK_AB R21, R21, R156 ;  /* 0x0000009c1515723e */ /* 0x000fe200000010ff */
[----:B------:R-:W-:Y:S01]  /*7e20*/  @!P3 FMUL R148, R148, 16777216 ;  /* 0x4b8000009494b820 */ /* 0x000fe20000400000 */
[----:B------:R-:W-:Y:S01]  /*7e30*/  F2FP.BF16.F32.PACK_AB R22, R38, R35 ;  /* 0x000000232616723e */ /* 0x000fe200000010ff */
[----:B------:R-:W-:Y:S01]  /*7e40*/  @!P3 FMUL R145, R145, 16777216 ;  /* 0x4b8000009191b820 */ /* 0x000fe20000400000 */
[----:B------:R-:W-:Y:S01]  /*7e50*/  F2FP.BF16.F32.PACK_AB R23, R39, R138 ;  /* 0x0000008a2717723e */ /* 0x000fe200000010ff */
[----:B------:R-:W-:Y:S01]  /*7e60*/  BAR.SYNC.DEFER_BLOCKING 0x0 ;  /* 0x0000000000007b1d */ /* 0x000fe20000010000 */
        /* <DEDUP_REMOVED lines=23> */
[----:B------:R-:W-:Y:S01]  /*7fe0*/  STSM.16.M88.4 [R4], R20 ;  /* 0x0000001404007844 */ /* 0x000fe20000000200 */
[----:B------:R-:W-:Y:S01]  /*7ff0*/  @!P3 FMUL R85, R85, 16777216 ;  /* 0x4b8000005555b820 */ /* 0x000fe20000400000 */
[----:B------:R-:W-:Y:S01]  /*8000*/  @!P3 FMUL R84, R84, 16777216 ;  /* 0x4b8000005454b820 */ /* 0x000fe20000400000 */
[----:B------:R-:W-:Y:S01]  /*8010*/  @!P3 FMUL R81, R81, 16777216 ;  /* 0x4b8000005151b820 */ /* 0x000fe20000400000 */
        /* <DEDUP_REMOVED lines=15> */
[----:B------:R-:W-:Y:S01]  /*8110*/  ISETP.GE.U32.AND P2, PT, R33, 0x7f800000, PT ;  /* 0x7f8000002100780c */ /* 0x000fe20003f46070 */
[----:B------:R-:W-:Y:S01]  /*8120*/  @!P5 FMUL R107, R107, 16777216 ;  /* 0x4b8000006b6bd820 */ /* 0x000fe20000400000 */
[----:B------:R-:W-:Y:S01]  /*8130*/  ISETP.GE.U32.AND P3, PT, R32, 0x7f800000, PT ;  /* 0x7f8000002000780c */ /* 0x000fe20003f66070 */
[----:B------:R-:W-:Y:S01]  /*8140*/  @!P5 FMUL R134, R134, 16777216 ;  /* 0x4b8000008686d820 */ /* 0x000fe20000400000 */
[----:B------:R-:W-:Y:S01]  /*8150*/  @!P5 FMUL R43, R43, 16777216 ;  /* 0x4b8000002b2bd820 */ /* 0x000fe20000400000 */
[----:B------:R-:W-:Y:S01]  /*8160*/  FMUL R72, R162, R107 ;  /* 0x0000006ba2487220 */ /* 0x000fe20000400000 */
[C---:B------:R-:W-:Y:S01]  /*8170*/  FMUL R107, R15.reuse, R112 ;  /* 0x000000700f6b7220 */ /* 0x040fe20000400000 */
[C---:B------:R-:W-:Y:S01]  /*8180*/  FMUL R112, R15.reuse, R105 ;  /* 0x000000690f707220 */ /* 0x040fe20000400000 */
[C---:B------:R-:W-:Y:S01]  /*8190*/  FMUL R105, R15.reuse, R104 ;  /* 0x000000680f697220 */ /* 0x040fe20000400000 */
[C---:B------:R-:W-:Y:S01]  /*81a0*/  FMUL R104, R15.reuse, R97 ;  /* 0x000000610f687220 */ /* 0x040fe20000400000 */
[C---:B------:R-:W-:Y:S01]  /*81b0*/  FMUL R97, R15.reuse, R96 ;  /* 0x000000600f617220 */ /* 0x040fe20000400000 */
[----:B------:R-:W-:Y:S01]  /*81c0*/  FMUL R96, R15, R76 ;  /* 0x0000004c0f607220 */ /* 0x000fe20000400000 */
[----:B------:R-:W-:Y:S01]  /*81d0*/  @!P5 FMUL R115, R115, 16777216 ;  /* 0x4b8000007373d820 */ /* 0x000fe20000400000 */
[----:B------:R-:W-:Y:S01]  /*81e0*/  @!P5 FMUL R114, R114, 16777216 ;  /* 0x4b8000007272d820 */ /* 0x000fe20000400000 */
[----:B------:R-:W-:Y:S01]  /*81f0*/  @!P5 FMUL R99, R99, 16777216 ;  /* 0x4b8000006363d820 */ /* 0x000fe20000400000 */
[----:B------:R-:W-:Y:S01]  /*8200*/  @!P5 FMUL R98, R98, 16777216 ;  /* 0x4b8000006262d820 */ /* 0x000fe20000400000 */
[----:B------:R-:W-:Y:S01]  /*8210*/  FMUL R60, R162, R134 ;  /* 0x00000086a23c7220 */ /* 0x000fe20000400000 */
[----:B------:R-:W-:Y:S01]  /*8220*/  FADD R76, R28, R13 ;  /* 0x0000000d1c4c7221 */ /* 0x000fe20000000000 */
[----:B------:R-:W-:Y:S01]  /*8230*/  @!P5 FMUL R75, R75, 16777216 ;  /* 0x4b8000004b4bd820 */ /* 0x000fe20000400000 */
[----:B------:R-:W-:Y:S01]  /*8240*/  @!P5 FMUL R74, R74, 16777216 ;  /* 0x4b8000004a4ad820 */ /* 0x000fe20000400000 */
[----:B------:R-:W-:Y:S01]  /*8250*/  @!P5 FMUL R67, R67, 16777216 ;  /* 0x4b8000004343d820 */ /* 0x000fe20000400000 */
[----:B------:R-:W-:Y:S01]  /*8260*/  @!P5 FMUL R66, R66, 16777216 ;  /* 0x4b8000004242d820 */ /* 0x000fe20000400000 */
[----:B------:R-:W-:Y:S01]  /*8270*/  FMUL R134, R162, R43 ;  /* 0x0000002ba2867220 */ /* 0x000fe20000400000 */
[----:B------:R-:W-:Y:S01]  /*8280*/  FFMA.FTZ R12, R161, 1.4426950216293334961, R12 ;  /* 0x3fb8aa3ba10c7823 */ /* 0x000fe2000001000c */
[----:B------:R-:W-:-:S02]  /*8290*/  @P2 IMAD.MOV.U32 R14, RZ, RZ, 0x7f800000 ;  /* 0x7f800000ff0e2424 */ /* 0x000fc400078e00ff */
[C---:B------:R-:W-:Y:S01]  /*82a0*/  FMUL R43, R15.reuse, R88 ;  /* 0x000000580f2b7220 */ /* 0x040fe20000400000 */
[----:B------:R-:W-:Y:S02]  /*82b0*/  @P3 IMAD.MOV.U32 R13, RZ, RZ, 0x7f800000 ;  /* 0x7f800000ff0d3424 */ /* 0x000fe400078e00ff */
        /* <DEDUP_REMOVED lines=8> */
[C---:B------:R-:W-:Y:S01]  /*8340*/  FMUL R114, R162.reuse, R67 ;  /* 0x00000043a2727220 */ /* 0x040fe20000400000 */
[----:B------:R-:W-:Y:S01]  /*8350*/  FMUL R115, R162, R66 ;  /* 0x00000042a2737220 */ /* 0x000fe20000400000 */
[----:B------:R-:W-:Y:S01]  /*8360*/  FADD R80, R25, R12 ;  /* 0x0000000c19507221 */ /* 0x000fe20000000000 */
[C---:B------:R-:W-:Y:S01]  /*8370*/  FMUL R149, R15.reuse, R149 ;  /* 0x000000950f957220 */ /* 0x040fe20000400000 */
        /* <DEDUP_REMOVED lines=32> */
[----:B------:R-:W-:Y:S01]  /*8580*/  FMUL R155, R15, R155 ;  /* 0x0000009b0f9b7220 */ /* 0x000fe20000400000 */
[----:B------:R-:W-:Y:S01]  /*8590*/  @P2 FFMA.FTZ R76, R33, R14, +INF ;  /* 0x7f800000214c2423 */ /* 0x000fe2000001000e */
[----:B------:R-:W-:Y:S01]  /*85a0*/  @P3 FFMA.FTZ R80, R32, R13, +INF ;  /* 0x7f80000020503423 */ /* 0x000fe2000001000d */
[----:B------:R-:W-:Y:S01]  /*85b0*/  @!P5 FMUL R47, R47, 16777216 ;  /* 0x4b8000002f2fd820 */ /* 0x000fe20000400000 */
[----:B------:R-:W1:Y:S01]  /*85c0*/  LDS.128 R12, [R0] ;  /* 0x00000000000c7984 */ /* 0x000e620000000c00 */
[----:B------:R-:W-:Y:S01]  /*85d0*/  @!P5 FMUL R46, R46, 16777216 ;  /* 0x4b8000002e2ed820 */ /* 0x000fe20000400000 */
[----:B------:R-:W-:Y:S01]  /*85e0*/  F2FP.BF16.F32.PACK_AB R24, R44, R155 ;  /* 0x0000009b2c18723e */ /* 0x000fe200000010ff */
[C---:B------:R-:W-:Y:S01]  /*85f0*/  FMUL R47, R162.reuse, R47 ;  /* 0x0000002fa22f7220 */ /* 0x040fe20000400000 */
[----:B------:R-:W-:Y:S01]  /*8600*/  F2FP.BF16.F32.PACK_AB R25, R45, R154 ;  /* 0x0000009a2d19723e */ /* 0x000fe200000010ff */
[----:B------:R-:W-:Y:S01]  /*8610*/  FMUL R46, R162, R46 ;  /* 0x0000002ea22e7220 */ /* 0x000fe20000400000 */
[----:B------:R-:W-:Y:S01]  /*8620*/  @!P5 FMUL R55, R55, 16777216 ;  /* 0x4b8000003737d820 */ /* 0x000fe20000400000 */
[----:B------:R-:W-:Y:S01]  /*8630*/  @!P5 FMUL R54, R54, 16777216 ;  /* 0x4b8000003636d820 */ /* 0x000fe20000400000 */
[----:B------:R-:W-:Y:S01]  /*8640*/  F2FP.BF16.F32.PACK_AB R27, R47, R134 ;  /* 0x000000862f1b723e */ /* 0x000fe200000010ff */
[----:B------:R-:W-:Y:S01]  /*8650*/  @!P5 FMUL R59, R59, 16777216 ;  /* 0x4b8000003b3bd820 */ /* 0x000fe20000400000 */
[----:B------:R-:W-:Y:S01]  /*8660*/  F2FP.BF16.F32.PACK_AB R26, R46, R135 ;  /* 0x000000872e1a723e */ /* 0x000fe200000010ff */
[----:B------:R-:W-:Y:S01]  /*8670*/  BAR.SYNC.DEFER_BLOCKING 0x0 ;  /* 0x0000000000007b1d */ /* 0x000fe20000010000 */
[C---:B------:R-:W-:Y:S01]  /*8680*/  FMUL R55, R162.reuse, R55 ;  /* 0x00000037a2377220 */ /* 0x040fe20000400000 */
[----:B------:R-:W-:Y:S01]  /*8690*/  FMUL R54, R162, R54 ;  /* 0x00000036a2367220 */ /* 0x000fe20000400000 */
[----:B------:R-:W-:Y:S01]  /*86a0*/  F2FP.BF16.F32.PACK_AB R28, R52, R153 ;  /* 0x00000099341c723e */ /* 0x000fe200000010ff */
[----:B------:R-:W-:Y:S01]  /*86b0*/  @!P5 FMUL R58, R58, 16777216 ;  /* 0x4b8000003a3ad820 */ /* 0x000fe20000400000 */
[----:B------:R-:W-:Y:S01]  /*86c0*/  F2FP.BF16.F32.PACK_AB R29, R53, R152 ;  /* 0x00000098351d723e */ /* 0x000fe200000010ff */
[----:B------:R-:W-:Y:S01]  /*86d0*/  FMUL R59, R162, R59 ;  /* 0x0000003ba23b7220 */ /* 0x000fe20000400000 */
[----:B------:R-:W-:Y:S01]  /*86e0*/  F2FP.BF16.F32.PACK_AB R30, R54, R131 ;  /* 0x00000083361e723e */ /* 0x000fe200000010ff */
[----:B------:R-:W-:Y:S01]  /*86f0*/  FMUL R58, R162, R58 ;  /* 0x0000003aa23a7220 */ /* 0x000fe20000400000 */
[----:B------:R-:W-:Y:S01]  /*8700*/  F2FP.BF16.F32.PACK_AB R31, R55, R130 ;  /* 0x00000082371f723e */ /* 0x000fe200000010ff */
[----:B------:R-:W-:Y:S01]  /*8710*/  @!P5 FMUL R71, R71, 16777216 ;  /* 0x4b8000004747d820 */ /* 0x000fe20000400000 */
[----:B------:R-:W-:Y:S01]  /*8720*/  F2FP.BF16.F32.PACK_AB R36, R146, R151 ;  /* 0x000000979224723e */ /* 0x000fe200000010ff */
[----:B------:R-:W-:Y:S01]  /*8730*/  @!P5 FMUL R70, R70, 16777216 ;  /* 0x4b8000004646d820 */ /* 0x000fe20000400000 */
[----:B------:R-:W-:Y:S01]  /*8740*/  F2FP.BF16.F32.PACK_AB R37, R143, R150 ;  /* 0x000000968f25723e */ /* 0x000fe200000010ff */
[C---:B------:R-:W-:Y:S01]  /*8750*/  FMUL R71, R162.reuse, R71 ;  /* 0x00000047a2477220 */ /* 0x040fe20000400000 */
[----:B------:R-:W-:Y:S01]  /*8760*/  F2FP.BF16.F32.PACK_AB R38, R123, R58 ;  /* 0x0000003a7b26723e */ /* 0x000fe200000010ff */
[----:B------:R-:W-:Y:S01]  /*8770*/  FMUL R70, R162, R70 ;  /* 0x00000046a2467220 */ /* 0x000fe20000400000 */
[----:B------:R-:W-:Y:S01]  /*8780*/  F2FP.BF16.F32.PACK_AB R39, R122, R59 ;  /* 0x0000003b7a27723e */ /* 0x000fe200000010ff */
[----:B------:R-:W-:Y:S01]  /*8790*/  @!P5 FMUL R87, R87, 16777216 ;  /* 0x4b8000005757d820 */ /* 0x000fe20000400000 */
[----:B------:R-:W-:Y:S01]  /*87a0*/  FSETP.NEU.AND P1, PT, R33, RZ, PT ;  /* 0x000000ff2100720b */ /* 0x000fe20003f2d000 */
[----:B------:R-:W-:Y:S01]  /*87b0*/  @!P5 FMUL R86, R86, 16777216 ;  /* 0x4b8000005656d820 */ /* 0x000fe20000400000 */
[----:B------:R-:W-:Y:S01]  /*87c0*/  FSETP.NEU.AND P2, PT, R32, RZ, PT ;  /* 0x000000ff2000720b */ /* 0x000fe20003f4d000 */
[----:B------:R-:W-:Y:S01]  /*87d0*/  FMUL R87, R162, R87 ;  /* 0x00000057a2577220 */ /* 0x000fe20000400000 */
[----:B------:R-:W-:Y:S01]  /*87e0*/  F2FP.BF16.F32.PACK_AB R33, R34, R129 ;  /* 0x000000812221723e */ /* 0x000fe200000010ff */
[----:B------:R-:W-:Y:S01]  /*87f0*/  STSM.16.M88.4 [R4], R24 ;  /* 0x0000001804007844 */ /* 0x000fe20000000200 */
[----:B------:R-:W-:Y:S01]  /*8800*/  F2FP.BF16.F32.PACK_AB R32, R121, R128 ;  /* 0x000000807920723e */ /* 0x000fe200000010ff */
[----:B------:R-:W-:Y:S01]  /*8810*/  FMUL R86, R162, R86 ;  /* 0x00000056a2567220 */ /* 0x000fe20000400000 */
[----:B------:R-:W-:Y:S01]  /*8820*/  F2FP.BF16.F32.PACK_AB R34, R70, R115 ;  /* 0x000000734622723e */ /* 0x000fe200000010ff */
[----:B------:R-:W-:Y:S01]  /*8830*/  BAR.SYNC.DEFER_BLOCKING 0x0 ;  /* 0x0000000000007b1d */ /* 0x000fe20000010000 */
[----:B------:R-:W-:Y:S01]  /*8840*/  F2FP.BF16.F32.PACK_AB R35, R71, R114 ;  /* 0x000000724723723e */ /* 0x000fe200000010ff */
[----:B------:R-:W-:Y:S01]  /*8850*/  @!P5 FMUL R95, R95, 16777216 ;  /* 0x4b8000005f5fd820 */ /* 0x000fe20000400000 */
        /* <DEDUP_REMOVED lines=21> */
[----:B------:R-:W2:Y:S01]  /*89b0*/  LDS.128 R20, [R0] ;  /* 0x0000000000147984 */ /* 0x000ea20000000c00 */
        /* <DEDUP_REMOVED lines=21> */
[----:B------:R-:W3:Y:S01]  /*8b10*/  S2R R163, SR_TID.X ;  /* 0x0000000000a37919 */ /* 0x000ee20000002100 */
[----:B------:R-:W-:Y:S01]  /*8b20*/  F2FP.BF16.F32.PACK_AB R118, R118, R73 ;  /* 0x000000497676723e */ /* 0x000fe200000010ff */
[----:B------:R-:W-:Y:S01]  /*8b30*/  @!P5 FMUL R18, R18, 16777216 ;  /* 0x4b8000001212d820 */ /* 0x000fe20000400000 */
[----:B------:R-:W-:Y:S01]  /*8b40*/  F2FP.BF16.F32.PACK_AB R119, R119, R64 ;  /* 0x000000407777723e */ /* 0x000fe200000010ff */
[----:B------:R-:W-:Y:S01]  /*8b50*/  @!P5 FMUL R139, R139, 16777216 ;  /* 0x4b8000008b8bd820 */ /* 0x000fe20000400000 */
[----:B------:R-:W-:Y:S01]  /*8b60*/  F2FP.BF16.F32.PACK_AB R124, R124, R91 ;  /* 0x0000005b7c7c723e */ /* 0x000fe200000010ff */
[----:B------:R-:W-:Y:S01]  /*8b70*/  STSM.16.M88.4 [R4], R28 ;  /* 0x0000001c04007844 */ /* 0x000fe20000000200 */
[----:B------:R-:W-:Y:S01]  /*8b80*/  F2FP.BF16.F32.PACK_AB R125, R125, R82 ;  /* 0x000000527d7d723e */ /* 0x000fe200000010ff */
[----:B------:R-:W4:Y:S01]  /*8b90*/  LDC R81, c[0x0][0x278] ;  /* 0x00009e00ff517b82 */ /* 0x000f220000000800 */
[----:B------:R-:W-:-:S07]  /*8ba0*/  F2FP.BF16.F32.PACK_AB R126, R126, R65 ;  /* 0x000000417e7e723e */ /* 0x000fce00000010ff */
[----:B------:R-:W-:Y:S01]  /*8bb0*/  BAR.SYNC.DEFER_BLOCKING 0x0 ;  /* 0x0000000000007b1d */ /* 0x000fe20000010000 */
[----:B------:R-:W-:Y:S01]  /*8bc0*/  F2FP.BF16.F32.PACK_AB R127, R127, R62 ;  /* 0x0000003e7f7f723e */ /* 0x000fe200000010ff */
[----:B------:R-:W-:Y:S01]  /*8bd0*/  FMUL R18, R162, R18 ;  /* 0x00000012a2127220 */ /* 0x000fe20000400000 */
[----:B------:R-:W-:Y:S01]  /*8be0*/  F2FP.BF16.F32.PACK_AB R134, R60, R63 ;  /* 0x0000003f3c86723e */ /* 0x000fe200000010ff */
[----:B------:R-:W-:Y:S01]  /*8bf0*/  FMUL R49, R162, R139 ;  /* 0x0000008ba2317220 */ /* 0x000fe20000400000 */
[----:B------:R-:W-:-:S03]  /*8c00*/  F2FP.BF16.F32.PACK_AB R135, R50, R61 ;  /* 0x0000003d3287723e */ /* 0x000fc600000010ff */
[----:B------:R-:W5:Y:S01]  /*8c10*/  LDC.64 R92, c[0x0][0x270] ;  /* 0x00009c00ff5c7b82 */ /* 0x000f620000000a00 */
[----:B------:R-:W-:Y:S01]  /*8c20*/  F2FP.BF16.F32.PACK_AB R132, R132, R79 ;  /* 0x0000004f8484723e */ /* 0x000fe200000010ff */
[----:B------:R-:W1:Y:S01]  /*8c30*/  S2R R239, SR_TID.X ;  /* 0x0000000000ef7919 */ /* 0x000e620000002100 */
[----:B------:R-:W-:Y:S01]  /*8c40*/  F2FP.BF16.F32.PACK_AB R133, R133, R78 ;  /* 0x0000004e8585723e */ /* 0x000fe200000010ff */
[----:B------:R-:W-:Y:S01]  /*8c50*/  @!P5 FMUL R5, R5, 16777216 ;  /* 0x4b8000000505d820 */ /* 0x000fe20000400000 */
[----:B------:R-:W-:Y:S01]  /*8c60*/  F2FP.BF16.F32.PACK_AB R142, R48, R51 ;  /* 0x00000033308e723e */ /* 0x000fe200000010ff */
[----:B------:R-:W2:Y:S01]  /*8c70*/  S2R R238, SR_CTAID.X ;  /* 0x0000000000ee7919 */ /* 0x000ea20000002500 */
[----:B------:R-:W-:Y:S01]  /*8c80*/  F2FP.BF16.F32.PACK_AB R143, R18, R49 ;  /* 0x00000031128f723e */ /* 0x000fe200000010ff */
[----:B------:R-:W5:Y:S01]  /*8c90*/  LDC.64 R104, c[0x0][0x228] ;  /* 0x00008a00ff687b82 */ /* 0x000f620000000a00 */
[----:B------:R-:W-:Y:S01]  /*8ca0*/  F2FP.BF16.F32.PACK_AB R140, R140, R75 ;  /* 0x0000004b8c8c723e */ /* 0x000fe200000010ff */
[----:B------:R-:W5:Y:S01]  /*8cb0*/  S2R R240, SR_CTAID.Y ;  /* 0x0000000000f07919 */ /* 0x000f620000002600 */
[----:B------:R-:W-:Y:S01]  /*8cc0*/  F2FP.BF16.F32.PACK_AB R141, R141, R74 ;  /* 0x0000004a8d8d723e */ /* 0x000fe200000010ff */
[----:B------:R-:W-:Y:S01]  /*8cd0*/  @!P5 FMUL R6, R6, 16777216 ;  /* 0x4b8000000606d820 */ /* 0x000fe20000400000 */
[----:B------:R-:W-:Y:S01]  /*8ce0*/  F2FP.BF16.F32.PACK_AB R148, R148, R67 ;  /* 0x000000439494723e */ /* 0x000fe200000010ff */
[----:B------:R-:W-:Y:S01]  /*8cf0*/  @!P5 FMUL R147, R147, 16777216 ;  /* 0x4b8000009393d820 */ /* 0x000fe20000400000 */
[----:B------:R-:W-:Y:S01]  /*8d00*/  F2FP.BF16.F32.PACK_AB R149, R149, R66 ;  /* 0x000000429595723e */ /* 0x000fe200000010ff */
[----:B------:R-:W-:Y:S01]  /*8d10*/  @!P5 FMUL R7, R7, 16777216 ;  /* 0x4b8000000707d820 */ /* 0x000fe20000400000 */
[----:B---3--:R-:W-:Y:S01]  /*8d20*/  SHF.R.U32.HI R163, RZ, 0x6, R163 ;  /* 0x00000006ffa37819 */ /* 0x008fe200000116a3 */
[----:B------:R-:W3:Y:S01]  /*8d30*/  LDS.128 R24, [R0] ;  /* 0x0000000000187984 */ /* 0x000ee20000000c00 */
[C---:B------:R-:W-:Y:S01]  /*8d40*/  FMUL R5, R162.reuse, R5 ;  /* 0x00000005a2057220 */ /* 0x040fe20000400000 */
[C---:B------:R-:W-:Y:S01]  /*8d50*/  FMUL R6, R162.reuse, R6 ;  /* 0x00000006a2067220 */ /* 0x040fe20000400000 */
[----:B------:R-:W-:Y:S01]  /*8d60*/  SGXT.U32 R163, R163, 0x1 ;  /* 0x00000001a3a3781a */ /* 0x000fe20000000000 */
[----:B------:R-:W-:Y:S01]  /*8d70*/  BAR.SYNC.DEFER_BLOCKING 0x0 ;  /* 0x0000000000007b1d */ /* 0x000fe20000010000 */
[C---:B------:R-:W-:Y:S01]  /*8d80*/  FMUL R16, R162.reuse, R147 ;  /* 0x00000093a2107220 */ /* 0x040fe20000400000 */
[----:B------:R-:W-:Y:S01]  /*8d90*/  FMUL R7, R162, R7 ;  /* 0x00000007a2077220 */ /* 0x000fe20000400000 */
[----:B0-----:R-:W-:Y:S01]  /*8da0*/  PRMT R84, R11, 0x7632, R84 ;  /* 0x000076320b547816 */ /* 0x001fe20000000054 */
[----:B----4-:R-:W-:Y:S01]  /*8db0*/  IMAD R83, R163, R81, RZ ;  /* 0x00000051a3537224 */ /* 0x010fe200078e02ff */
[----:B------:R-:W-:-:S02]  /*8dc0*/  FSEL R76, R76, -INF , P1 ;  /* 0xff8000004c4c7808 */ /* 0x000fc40000800000 */
[----:B------:R-:W-:Y:S01]  /*8dd0*/  F2FP.BF16.F32.PACK_AB R150, R6, R7 ;  /* 0x000000070696723e */ /* 0x000fe200000010ff */
[----:B------:R-:W-:Y:S01]  /*8de0*/  IMAD R77, R81, 0x2, R83 ;  /* 0x00000002514d7824 */ /* 0x000fe200078e0253 */
[----:B------:R-:W-:Y:S02]  /*8df0*/  F2FP.BF16.F32.PACK_AB R151, R5, R16 ;  /* 0x000000100597723e */ /* 0x000fe400000010ff */
[----:B------:R-:W-:Y:S01]  /*8e00*/  PRMT R16, R8, 0x7632, R16 ;  /* 0x0000763208107816 */ /* 0x000fe20000000010 */
[----:B------:R-:W-:Y:S01]  /*8e10*/  IMAD R85, R81, 0x2, R77 ;  /* 0x0000000251557824 */ /* 0x000fe200078e024d */
[----:B-1----:R-:W-:Y:S02]  /*8e20*/  LOP3.LUT R239, R239, 0x3f, RZ, 0xc0, !PT ;  /* 0x0000003fefef7812 */ /* 0x002fe400078ec0ff */
[----:B------:R-:W-:Y:S01]  /*8e30*/  FSEL R80, R80, -INF , P2 ;  /* 0xff80000050507808 */ /* 0x000fe20001000000 */
[----:B------:R-:W-:Y:S02]  /*8e40*/  IMAD R87, R81, 0x2, R85 ;  /* 0x0000000251577824 */ /* 0x000fe400078e0255 */
[----:B--2---:R-:W-:-:S02]  /*8e50*/  IMAD R238, R238, 0x40, R239 ;  /* 0x00000040eeee7824 */ /* 0x004fc400078e02ef */
[C---:B------:R-:W-:Y:S02]  /*8e60*/  IMAD R89, R81.reuse, 0x2, R87 ;  /* 0x0000000251597824 */ /* 0x040fe400078e0257 */
[----:B------:R-:W-:Y:S01]  /*8e70*/  FFMA R17, R80, 0.69314718246459960938, R17 ;  /* 0x3f31721850117823 */ /* 0x000fe20000000011 */
[----:B-----5:R-:W-:Y:S01]  /*8e80*/  IMAD R73, R238, R93, RZ ;  /* 0x0000005dee497224 */ /* 0x020fe200078e02ff */
[----:B------:R-:W-:Y:S01]  /*8e90*/  STSM.16.M88.4 [R4], R36 ;  /* 0x0000002404007844 */ /* 0x000fe20000000200 */
[C---:B------:R-:W-:Y:S02]  /*8ea0*/  IMAD R91, R81.reuse, 0x2, R89 ;  /* 0x00000002515b7824 */ /* 0x040fe400078e0259 */
[----:B------:R-:W-:Y:S01]  /*8eb0*/  IMAD R64, R240, R92, RZ ;  /* 0x0000005cf0407224 */ /* 0x000fe200078e02ff */
[----:B------:R-:W-:Y:S01]  /*8ec0*/  BAR.SYNC.DEFER_BLOCKING 0x0 ;  /* 0x0000000000007b1d */ /* 0x000fe20000010000 */
[----:B------:R-:W-:Y:S02]  /*8ed0*/  IMAD R93, R81, 0x2, R91 ;  /* 0x00000002515d7824 */ /* 0x000fe400078e025b */
[----:B------:R-:W-:-:S02]  /*8ee0*/  IMAD.SHL.U32 R65, R64, 0x2, RZ ;  /* 0x0000000240417824 */ /* 0x000fc400078e00ff */
[----:B------:R-:W-:Y:S02]  /*8ef0*/  IMAD R95, R81, 0x2, R93 ;  /* 0x00000002515f7824 */ /* 0x000fe400078e025d */
[----:B------:R-:W-:Y:S02]  /*8f00*/  IMAD.SHL.U32 R72, R73, 0x2, RZ ;  /* 0x0000000249487824 */ /* 0x000fe400078e00ff */
[----:B------:R-:W-:Y:S02]  /*8f10*/  IMAD R97, R81, 0x2, R95 ;  /* 0x0000000251617824 */ /* 0x000fe400078e025f */
[----:B------:R-:W-:Y:S01]  /*8f20*/  IMAD.HI R18, R64, 0x2, RZ ;  /* 0x0000000240127827 */ /* 0x000fe200078e02ff */
[----:B------:R-:W-:-:S03]  /*8f30*/  IADD3 R72, P3, P4, R72, R104, R65 ;  /* 0x0000006848487210 */ /* 0x000fc60007c7e041 */
[----:B------:R-:W-:Y:S02]  /*8f40*/  IMAD R99, R81, 0x2, R97 ;  /* 0x0000000251637824 */ /* 0x000fe400078e0261 */
[----:B------:R-:W-:-:S04]  /*8f50*/  IMAD.HI R73, R73, 0x2, RZ ;  /* 0x0000000249497827 */ /* 0x000fc800078e02ff */
[----:B------:R-:W-:Y:S01]  /*8f60*/  IMAD R101, R81, 0x2, R99 ;  /* 0x0000000251657824 */ /* 0x000fe200078e0263 */
[----:B------:R-:W-:Y:S01]  /*8f70*/  IADD3.X R18, R73, R105, R18, P3, P4 ;  /* 0x0000006949127210 */ /* 0x000fe20001fe8412 */
[----:B------:R-:W-:Y:S02]  /*8f80*/  LDS.128 R28, [R0] ;  /* 0x00000000001c7984 */ /* 0x000fe40000000c00 */
[C---:B------:R-:W-:Y:S01]  /*8f90*/  IMAD R103, R81.reuse, 0x2, R101 ;  /* 0x0000000251677824 */ /* 0x040fe200078e0265 */
[----:B------:R-:W-:Y:S03]  /*8fa0*/  BAR.SYNC.DEFER_BLOCKING 0x0 ;  /* 0x0000000000007b1d */ /* 0x000fe60000010000 */
[----:B------:R-:W-:Y:S01]  /*8fb0*/  IMAD R73, R81, 0x2, R103 ;  /* 0x0000000251497824 */ /* 0x000fe200078e0267 */
[-C--:B------:R-:W-:Y:S02]  /*8fc0*/  LEA R6, P3, R83, R72.reuse, 0x1 ;  /* 0x0000004853067211 */ /* 0x080fe400078608ff */
[----:B------:R-:W-:Y:S01]  /*8fd0*/  LEA R74, P4, R77, R72, 0x1 ;  /* 0x000000484d4a7211 */ /* 0x000fe200078808ff */
[----:B------:R-:W-:Y:S01]  /*8fe0*/  IMAD R105, R81, 0x2, R73 ;  /* 0x0000000251697824 */ /* 0x000fe200078e0249 */
[----:B------:R-:W-:-:S02]  /*8ff0*/  LEA.HI.X.SX32 R7, R83, R18, 0x1, P3 ;  /* 0x0000001253077211 */ /* 0x000fc400018f0eff */
[----:B------:R-:W-:Y:S01]  /*9000*/  LEA R78, P3, R85, R72, 0x1 ;  /* 0x00000048554e7211 */ /* 0x000fe200078608ff */
[----:B------:R-:W-:Y:S01]  /*9010*/  IMAD R107, R81, 0x2, R105 ;  /* 0x00000002516b7824 */ /* 0x000fe200078e0269 */
[-C--:B------:R-:W-:Y:S02]  /*9020*/  LEA.HI.X.SX32 R75, R77, R18.reuse, 0x1, P4 ;  /* 0x000000124d4b7211 */ /* 0x080fe400020f0eff */
[----:B------:R-:W-:Y:S01]  /*9030*/  LEA.HI.X.SX32 R79, R85, R18, 0x1, P3 ;  /* 0x00000012554f7211 */ /* 0x000fe200018f0eff */
[----:B------:R-:W-:Y:S01]  /*9040*/  IMAD R109, R81, 0x2, R107 ;  /* 0x00000002516d7824 */ /* 0x000fe200078e026b */
[----:B------:R-:W-:-:S03]  /*9050*/  LEA R82, P3, R87, R72, 0x1 ;  /* 0x0000004857527211 */ /* 0x000fc600078608ff */
[----:B------:R-:W-:Y:S01]  /*9060*/  IMAD R77, R81, 0x2, R109 ;  /* 0x00000002514d7824 */ /* 0x000fe200078e026d */
[----:B------:R-:W-:-:S03]  /*9070*/  LEA.HI.X.SX32 R83, R87, R18, 0x1, P3 ;  /* 0x0000001257537211 */ /* 0x000fc600018f0eff */
[C---:B------:R-:W-:Y:S01]  /*9080*/  IMAD R85, R81.reuse, 0x2, R77 ;  /* 0x0000000251557824 */ /* 0x040fe200078e024d */
[----:B------:R-:W-:Y:S03]  /*9090*/  STSM.16.M88.4 [R4], R32 ;  /* 0x0000002004007844 */ /* 0x000fe60000000200 */
[C---:B------:R-:W-:Y:S01]  /*90a0*/  IMAD R111, R81.reuse, 0x2, R85 ;  /* 0x00000002516f7824 */ /* 0x040fe200078e0255 */
[----:B------:R-:W-:Y:S03]  /*90b0*/  BAR.SYNC.DEFER_BLOCKING 0x0 ;  /* 0x0000000000007b1d */ /* 0x000fe60000010000 */
[----:B------:R-:W-:-:S04]  /*90c0*/  IMAD R113, R81, 0x2, R111 ;  /* 0x0000000251717824 */ /* 0x000fc800078e026f */
[----:B------:R-:W-:Y:S01]  /*90d0*/  IMAD R87, R81, 0x2, R113 ;  /* 0x0000000251577824 */ /* 0x000fe200078e0271 */
[----:B------:R-:W0:Y:S01]  /*90e0*/  LDS.128 R32, [R0] ;  /* 0x0000000000207984 */ /* 0x000e220000000c00 */
[----:B------:R-:W-:Y:S06]  /*90f0*/  BAR.SYNC.DEFER_BLOCKING 0x0 ;  /* 0x0000000000007b1d */ /* 0x000fec0000010000 */
[----:B------:R-:W-:Y:S02]  /*9100*/  STSM.16.M88.4 [R4], R52 ;  /* 0x0000003404007844 */ /* 0x000fe40000000200 */
[----:B------:R-:W-:Y:S06]  /*9110*/  BAR.SYNC.DEFER_BLOCKING 0x0 ;  /* 0x0000000000007b1d */ /* 0x000fec0000010000 */
[----:B------:R-:W1:Y:S02]  /*9120*/  LDS.128 R36, [R0] ;  /* 0x0000000000247984 */ /* 0x000e640000000c00 */
[----:B------:R-:W-:Y:S06]  /*9130*/  BAR.SYNC.DEFER_BLOCKING 0x0 ;  /* 0x0000000000007b1d */ /* 0x000fec0000010000 */
[----:B------:R-:W-:Y:S02]  /*9140*/  STSM.16.M88.4 [R4], R44 ;  /* 0x0000002c04007844 */ /* 0x000fe40000000200 */
[----:B------:R-:W-:Y:S06]  /*9150*/  BAR.SYNC.DEFER_BLOCKING 0x0 ;  /* 0x0000000000007b1d */ /* 0x000fec0000010000 */
[----:B------:R-:W2:Y:S02]  /*9160*/  LDS.128 R52, [R0] ;  /* 0x0000000000347984 */ /* 0x000ea40000000c00 */
[----:B------:R-:W-:Y:S06]  /*9170*/  BAR.SYNC.DEFER_BLOCKING 0x0 ;  /* 0x0000000000007b1d */ /* 0x000fec0000010000 */
[----:B------:R-:W-:Y:S02]  /*9180*/  STSM.16.M88.4 [R4], R40 ;  /* 0x0000002804007844 */ /* 0x000fe40000000200 */
[----:B------:R-:W-:Y:S06]  /*9190*/  BAR.SYNC.DEFER_BLOCKING 0x0 ;  /* 0x0000000000007b1d */ /* 0x000fec0000010000 */
[----:B------:R-:W-:Y:S02]  /*91a0*/  LDS.128 R44, [R0] ;  /* 0x00000000002c7984 */ /* 0x000fe40000000c00 */
[----:B------:R-:W-:Y:S06]  /*91b0*/  BAR.SYNC.DEFER_BLOCKING 0x0 ;  /* 0x0000000000007b1d */ /* 0x000fec0000010000 */
[----:B------:R-:W-:Y:S02]  /*91c0*/  STSM.16.M88.4 [R4], R56 ;  /* 0x0000003804007844 */ /* 0x000fe40000000200 */
[----:B------:R-:W-:Y:S06]  /*91d0*/  BAR.SYNC.DEFER_BLOCKING 0x0 ;  /* 0x0000000000007b1d */ /* 0x000fec0000010000 */
[----:B------:R-:W4:Y:S02]  /*91e0*/  LDS.128 R40, [R0] ;  /* 0x0000000000287984 */ /* 0x000f240000000c00 */
[----:B------:R-:W-:Y:S06]  /*91f0*/  BAR.SYNC.DEFER_BLOCKING 0x0 ;  /* 0x0000000000007b1d */ /* 0x000fec0000010000 */
[----:B------:R-:W-:Y:S02]  /*9200*/  STSM.16.M88.4 [R4], R68 ;  /* 0x0000004404007844 */ /* 0x000fe40000000200 */
[----:B------:R-:W-:Y:S06]  /*9210*/  BAR.SYNC.DEFER_BLOCKING 0x0 ;  /* 0x0000000000007b1d */ /* 0x000fec0000010000 */
[----:B------:R-:W5:Y:S02]  /*9220*/  LDS.128 R56, [R0] ;  /* 0x0000000000387984 */ /* 0x000f640000000c00 */
        /* <DEDUP_REMOVED lines=17> */
[----:B------:R3:W-:Y:S02]  /*9340*/  STSM.16.M88.4 [R4], R148 ;  /* 0x0000009404007844 */ /* 0x0007e40000000200 */
[----:B------:R-:W-:Y:S01]  /*9350*/  BAR.SYNC.DEFER_BLOCKING 0x0 ;  /* 0x0000000000007b1d */ /* 0x000fe20000010000 */
[----:B---3--:R-:W-:-:S04]  /*9360*/  LEA R4, P3, R89, R72, 0x1 ;  /* 0x0000004859047211 */ /* 0x008fc800078608ff */
[----:B------:R-:W-:Y:S01]  /*9370*/  LEA.HI.X.SX32 R5, R89, R18, 0x1, P3 ;  /* 0x0000001259057211 */ /* 0x000fe200018f0eff */
[----:B------:R-:W-:-:S04]  /*9380*/  IMAD R89, R81, 0x2, R87 ;  /* 0x0000000251597824 */ /* 0x000fc800078e0257 */
[----:B------:R-:W-:Y:S01]  /*9390*/  IMAD R115, R81, 0x2, R89 ;  /* 0x0000000251737824 */ /* 0x000fe200078e0259 */
[----:B------:R3:W-:Y:S04]  /*93a0*/  STG.E.U16 desc[UR60][R6.64], R8 ;  /* 0x0000000806007986 */ /* 0x0007e8000c10153c */
[----:B------:R0:W-:Y:S04]  /*93b0*/  STG.E.U16 desc[UR60][R74.64], R9 ;  /* 0x000000094a007986 */ /* 0x0001e8000c10153c */
[----:B------:R1:W-:Y:S01]  /*93c0*/  STG.E.U16 desc[UR60][R78.64], R10 ;  /* 0x0000000a4e007986 */ /* 0x0003e2000c10153c */
[----:B---3--:R-:W-:-:S03]  /*93d0*/  LEA R6, P3, R91, R72, 0x1 ;  /* 0x000000485b067211 */ /* 0x008fc600078608ff */
[----:B------:R3:W-:Y:S01]  /*93e0*/  STG.E.U16 desc[UR60][R82.64], R11 ;  /* 0x0000000b52007986 */ /* 0x0007e2000c10153c */
[----:B------:R-:W-:Y:S02]  /*93f0*/  LEA R8, P4, R93, R72, 0x1 ;  /* 0x000000485d087211 */ /* 0x000fe400078808ff */
[-C--:B------:R-:W-:Y:S01]  /*9400*/  LEA.HI.X.SX32 R7, R91, R18.reuse, 0x1, P3 ;  /* 0x000000125b077211 */ /* 0x080fe200018f0eff */
[----:B------:R-:W-:Y:S01]  /*9410*/  IMAD R91, R81, 0x2, R115 ;  /* 0x00000002515b7824 */ /* 0x000fe200078e0273 */
[----:B0-----:R-:W-:Y:S01]  /*9420*/  PRMT R75, R9, 0x7632, R75 ;  /* 0x00007632094b7816 */ /* 0x001fe2000000004b */
[----:B------:R0:W-:Y:S01]  /*9430*/  STG.E.U16 desc[UR60][R4.64], R16 ;  /* 0x0000001004007986 */ /* 0x0001e2000c10153c */
[----:B------:R-:W-:Y:S01]  /*9440*/  LEA.HI.X.SX32 R9, R93, R18, 0x1, P4 ;  /* 0x000000125d097211 */ /* 0x000fe200020f0eff */
[----:B------:R-:W-:Y:S01]  /*9450*/  IMAD R93, R81, 0x2, R91 ;  /* 0x00000002515d7824 */ /* 0x000fe200078e025b */
[-C--:B------:R-:W-:Y:S01]  /*9460*/  LEA R74, P3, R95, R72.reuse, 0x1 ;  /* 0x000000485f4a7211 */ /* 0x080fe200078608ff */
[----:B------:R2:W-:Y:S01]  /*9470*/  STG.E.U16 desc[UR60][R6.64], R75 ;  /* 0x0000004b06007986 */ /* 0x0005e2000c10153c */
[----:B-1----:R-:W-:Y:S01]  /*9480*/  PRMT R79, R10, 0x7632, R79 ;  /* 0x000076320a4f7816 */ /* 0x002fe2000000004f */
[----:B---3--:R-:W-:Y:S01]  /*9490*/  IMAD R83, R81, 0x2, R93 ;  /* 0x0000000251537824 */ /* 0x008fe200078e025d */
[----:B------:R-:W-:-:S03]  /*94a0*/  LEA R78, P4, R99, R72, 0x1 ;  /* 0x00000048634e7211 */ /* 0x000fc600078808ff */
[----:B------:R1:W-:Y:S01]  /*94b0*/  STG.E.U16 desc[UR60][R8.64], R79 ;  /* 0x0000004f08007986 */ /* 0x0003e2000c10153c */
[----:B0-----:R-:W-:Y:S02]  /*94c0*/  PRMT R16, R13, 0x7632, R16 ;  /* 0x000076320d107816 */ /* 0x001fe40000000010 */
[----:B--2---:R-:W-:Y:S01]  /*94d0*/  LEA.HI.X.SX32 R75, R95, R18, 0x1, P3 ;  /* 0x000000125f4b7211 */ /* 0x004fe200018f0eff */
[----:B------:R-:W-:Y:S01]  /*94e0*/  IMAD R95, R81, 0x2, R83 ;  /* 0x00000002515f7824 */ /* 0x000fe200078e0253 */
[----:B------:R-:W-:-:S03]  /*94f0*/  LEA R10, P3, R97, R72, 0x1 ;  /* 0x00000048610a7211 */ /* 0x000fc600078608ff */
[----:B------:R0:W-:Y:S01]  /*9500*/  STG.E.U16 desc[UR60][R74.64], R84 ;  /* 0x000000544a007986 */ /* 0x0001e2000c10153c */
[-C--:B------:R-:W-:Y:S01]  /*9510*/  LEA.HI.X.SX32 R11, R97, R18.reuse, 0x1, P3 ;  /* 0x00000012610b7211 */ /* 0x080fe200018f0eff */
[----:B------:R-:W-:Y:S01]  /*9520*/  IMAD R97, R81, 0x2, R95 ;  /* 0x0000000251617824 */ /* 0x000fe200078e025f */
[----:B-1----:R-:W-:Y:S02]  /*9530*/  LEA.HI.X.SX32 R79, R99, R18, 0x1, P4 ;  /* 0x00000012634f7211 */ /* 0x002fe400020f0eff */
[----:B------:R-:W-:Y:S01]  /*9540*/  LEA R4, P3, R101, R72, 0x1 ;  /* 0x0000004865047211 */ /* 0x000fe200078608ff */
[----:B------:R-:W-:Y:S01]  /*9550*/  IMAD R99, R81, 0x2, R97 ;  /* 0x0000000251637824 */ /* 0x000fe200078e0261 */
[----:B------:R1:W-:Y:S02]  /*9560*/  STG.E.U16 desc[UR60][R10.64], R12 ;  /* 0x0000000c0a007986 */ /* 0x0003e4000c10153c */
[----:B------:R-:W-:Y:S01]  /*9570*/  LEA.HI.X.SX32 R5, R101, R18, 0x1, P3 ;  /* 0x0000001265057211 */ /* 0x000fe200018f0eff */
[----:B------:R-:W-:Y:S01]  /*9580*/  IMAD R101, R81, 0x2, R99 ;  /* 0x0000000251657824 */ /* 0x000fe200078e0263 */
[----:B------:R-:W-:Y:S01]  /*9590*/  LEA R6, P3, R103, R72, 0x1 ;  /* 0x0000004867067211 */ /* 0x000fe200078608ff */
[----:B------:R2:W-:Y:S01]  /*95a0*/  STG.E.U16 desc[UR60][R78.64], R13 ;  /* 0x0000000d4e007986 */ /* 0x0005e2000c10153c */
[----:B0-----:R-:W-:Y:S01]  /*95b0*/  PRMT R74, R14, 0x7632, R74 ;  /* 0x000076320e4a7816 */ /* 0x001fe2000000004a */
[----:B------:R-:W-:Y:S01]  /*95c0*/  IMAD R117, R81, 0x2, R101 ;  /* 0x0000000251757824 */ /* 0x000fe200078e0265 */
[----:B------:R-:W-:Y:S01]  /*95d0*/  LEA.HI.X.SX32 R7, R103, R18, 0x1, P3 ;  /* 0x0000001267077211 */ /* 0x000fe200018f0eff */
[----:B------:R0:W-:Y:S01]  /*95e0*/  STG.E.U16 desc[UR60][R4.64], R14 ;  /* 0x0000000e04007986 */ /* 0x0001e2000c10153c */
[----:B------:R-:W-:Y:S01]  /*95f0*/  LEA R8, P3, R73, R72, 0x1 ;  /* 0x0000004849087211 */ /* 0x000fe200078608ff */
[----:B------:R-:W-:Y:S01]  /*9600*/  IMAD R75, R81, 0x2, R117 ;  /* 0x00000002514b7824 */ /* 0x000fe200078e0275 */
[----:B-1----:R-:W-:Y:S01]  /*9610*/  PRMT R11, R12, 0x7632, R11 ;  /* 0x000076320c0b7816 */ /* 0x002fe2000000000b */
[----:B------:R-:W-:Y:S01]  /*9620*/  STG.E.U16 desc[UR60][R6.64], R15 ;  /* 0x0000000f06007986 */ /* 0x000fe2000c10153c */
[----:B------:R-:W-:Y:S01]  /*9630*/  LEA.HI.X.SX32 R9, R73, R18, 0x1, P3 ;  /* 0x0000001249097211 */ /* 0x000fe200018f0eff */
[----:B------:R-:W-:Y:S01]  /*9640*/  IMAD R103, R81, 0x2, R75 ;  /* 0x0000000251677824 */ /* 0x000fe200078e024b */
[----:B------:R-:W-:-:S02]  /*9650*/  LEA R10, P4, R107, R72, 0x1 ;  /* 0x000000486b0a7211 */ /* 0x000fc400078808ff */
[----:B--2---:R-:W-:Y:S01]  /*9660*/  PRMT R78, R15, 0x7632, R78 ;  /* 0x000076320f4e7816 */ /* 0x004fe2000000004e */
[----:B------:R-:W-:Y:S01]  /*9670*/  IMAD R73, R81, 0x2, R103 ;  /* 0x0000000251497824 */ /* 0x000fe200078e0267 */
[----:B------:R1:W-:Y:S01]  /*9680*/  STG.E.U16 desc[UR60][R8.64], R11 ;  /* 0x0000000b08007986 */ /* 0x0003e2000c10153c */
[----:B0-----:R-:W-:Y:S02]  /*9690*/  LEA R4, P3, R105, R72, 0x1 ;  /* 0x0000004869047211 */ /* 0x001fe400078608ff */
[----:B------:R-:W-:Y:S02]  /*96a0*/  IMAD R79, R81, 0x2, R73 ;  /* 0x00000002514f7824 */ /* 0x000fe400078e0249 */
[----:B------:R-:W-:Y:S02]  /*96b0*/  LEA.HI.X.SX32 R5, R105, R18, 0x1, P3 ;  /* 0x0000001269057211 */ /* 0x000fe400018f0eff */
[----:B------:R-:W-:Y:S01]  /*96c0*/  IMAD R105, R81, 0x2, R79 ;  /* 0x0000000251697824 */ /* 0x000fe200078e024f */
[----:B------:R-:W-:-:S02]  /*96d0*/  LEA R12, P3, R109, R72, 0x1 ;  /* 0x000000486d0c7211 */ /* 0x000fc400078608ff */
[----:B------:R0:W-:Y:S01]  /*96e0*/  STG.E.U16 desc[UR60][R4.64], R16 ;  /* 0x0000001004007986 */ /* 0x0001e2000c10153c */
[-C--:B-1----:R-:W-:Y:S01]  /*96f0*/  LEA.HI.X.SX32 R11, R107, R18.reuse, 0x1, P4 ;  /* 0x000000126b0b7211 */ /* 0x082fe200020f0eff */
[----:B------:R-:W-:Y:S01]  /*9700*/  IMAD R107, R81, 0x2, R105 ;  /* 0x00000002516b7824 */ /* 0x000fe200078e0269 */
[----:B------:R-:W-:Y:S02]  /*9710*/  LEA.HI.X.SX32 R13, R109, R18, 0x1, P3 ;  /* 0x000000126d0d7211 */ /* 0x000fe400018f0eff */
[-C--:B------:R-:W-:Y:S01]  /*9720*/  LEA R6, P3, R77, R72.reuse, 0x1 ;  /* 0x000000484d067211 */ /* 0x080fe200078608ff */
[----:B------:R-:W-:Y:S01]  /*9730*/  IMAD R109, R81, 0x2, R107 ;  /* 0x00000002516d7824 */ /* 0x000fe200078e026b */
[----:B------:R-:W-:Y:S01]  /*9740*/  LEA R14, P4, R85, R72, 0x1 ;  /* 0x00000048550e7211 */ /* 0x000fe200078808ff */
[----:B------:R1:W-:Y:S01]  /*9750*/  STG.E.U16 desc[UR60][R10.64], R74 ;  /* 0x0000004a0a007986 */ /* 0x0003e2000c10153c */
[-C--:B------:R-:W-:Y:S01]  /*9760*/  LEA.HI.X.SX32 R7, R77, R18.reuse, 0x1, P3 ;  /* 0x000000124d077211 */ /* 0x080fe200018f0eff */
[----:B------:R-:W-:Y:S01]  /*9770*/  IMAD R119, R81, 0x2, R109 ;  /* 0x0000000251777824 */ /* 0x000fe200078e026d */
[----:B------:R-:W-:Y:S01]  /*9780*/  LEA.HI.X.SX32 R15, R85, R18, 0x1, P4 ;  /* 0x00000012550f7211 */ /* 0x000fe200020f0eff */
[----:B------:R2:W-:Y:S01]  /*9790*/  STG.E.U16 desc[UR60][R12.64], R78 ;  /* 0x0000004e0c007986 */ /* 0x0005e2000c10153c */
[----:B0-----:R-:W-:Y:S01]  /*97a0*/  LEA R4, P3, R111, R72, 0x1 ;  /* 0x000000486f047211 */ /* 0x001fe200078608ff */
[----:B------:R-:W-:Y:S01]  /*97b0*/  IMAD R77, R81, 0x2, R119 ;  /* 0x00000002514d7824 */ /* 0x000fe200078e0277 */
[----:B------:R-:W-:Y:S01]  /*97c0*/  PRMT R16, R23, 0x7632, R16 ;  /* 0x0000763217107816 */ /* 0x000fe20000000010 */
[----:B------:R0:W-:Y:S01]  /*97d0*/  STG.E.U16 desc[UR60][R6.64], R20 ;  /* 0x0000001406007986 */ /* 0x0001e2000c10153c */
[----:B------:R-:W-:Y:S01]  /*97e0*/  LEA.HI.X.SX32 R5, R111, R18, 0x1, P3 ;  /* 0x000000126f057211 */ /* 0x000fe200018f0eff */
[----:B------:R-:W-:Y:S01]  /*97f0*/  IMAD R85, R81, 0x2, R77 ;  /* 0x0000000251557824 */ /* 0x000fe200078e024d */
[----:B------:R-:W-:Y:S01]  /*9800*/  LEA R8, P3, R113, R72, 0x1 ;  /* 0x0000004871087211 */ /* 0x000fe200078608ff */
[----:B------:R3:W-:Y:S01]  /*9810*/  STG.E.U16 desc[UR60][R14.64], R21 ;  /* 0x000000150e007986 */ /* 0x0007e2000c10153c */
[----:B-1----:R-:W-:Y:S01]  /*9820*/  PRMT R11, R20, 0x7632, R11 ;  /* 0x00007632140b7816 */ /* 0x002fe2000000000b */
[----:B------:R-:W-:Y:S01]  /*9830*/  IMAD R111, R81, 0x2, R85 ;  /* 0x00000002516f7824 */ /* 0x000fe200078e0255 */
[----:B------:R-:W-:Y:S01]  /*9840*/  LEA.HI.X.SX32 R9, R113, R18, 0x1, P3 ;  /* 0x0000001271097211 */ /* 0x000fe200018f0eff */
[----:B------:R1:W-:Y:S01]  /*9850*/  STG.E.U16 desc[UR60][R4.64], R22 ;  /* 0x0000001604007986 */ /* 0x0003e2000c10153c */
[-C--:B------:R-:W-:Y:S01]  /*9860*/  LEA R10, P4, R115, R72.reuse, 0x1 ;  /* 0x00000048730a7211 */ /* 0x080fe200078808ff */
[----:B------:R-:W-:Y:S01]  /*9870*/  IMAD R121, R81, 0x2, R111 ;  /* 0x0000000251797824 */ /* 0x000fe200078e026f */
[----:B--2---:R-:W-:Y:S01]  /*9880*/  PRMT R13, R21, 0x7632, R13 ;  /* 0x00007632150d7816 */ /* 0x004fe2000000000d */
[----:B------:R-:W-:Y:S01]  /*9890*/  STG.E.U16 desc[UR60][R8.64], R23 ;  /* 0x0000001708007986 */ /* 0x000fe2000c10153c */
[----:B0-----:R-:W-:Y:S01]  /*98a0*/  LEA R6, P3, R87, R72, 0x1 ;  /* 0x0000004857067211 */ /* 0x001fe200078608ff */
[----:B------:R-:W-:Y:S01]  /*98b0*/  IMAD R123, R81, 0x2, R121 ;  /* 0x00000002517b7824 */ /* 0x000fe200078e0279 */
[----:B---3--:R-:W-:-:S03]  /*98c0*/  PRMT R15, R22, 0x7632, R15 ;  /* 0x00007632160f7816 */ /* 0x008fc6000000000f */
[----:B------:R-:W-:Y:S01]  /*98d0*/  IMAD R113, R81, 0x2, R123 ;  /* 0x0000000251717824 */ /* 0x000fe200078e027b */
[----:B------:R-:W-:Y:S02]  /*98e0*/  LEA.HI.X.SX32 R7, R87, R18, 0x1, P3 ;  /* 0x0000001257077211 */ /* 0x000fe400018f0eff */
[----:B-1----:R-:W-:Y:S01]  /*98f0*/  LEA R4, P3, R89, R72, 0x1 ;  /* 0x0000004859047211 */ /* 0x002fe200078608ff */
[----:B------:R-:W-:Y:S02]  /*9900*/  IMAD R87, R81, 0x2, R113 ;  /* 0x0000000251577824 */ /* 0x000fe400078e0271 */
[----:B------:R0:W-:Y:S01]  /*9910*/  STG.E.U16 desc[UR60][R6.64], R11 ;  /* 0x0000000b06007986 */ /* 0x0001e2000c10153c */
[----:B------:R-:W-:Y:S01]  /*9920*/  LEA.HI.X.SX32 R5, R89, R18, 0x1, P3 ;  /* 0x0000001259057211 */ /* 0x000fe200018f0eff */
[----:B------:R-:W-:Y:S01]  /*9930*/  IMAD R125, R81, 0x2, R87 ;  /* 0x00000002517d7824 */ /* 0x000fe200078e0257 */
[----:B------:R-:W-:-:S03]  /*9940*/  LEA R12, P3, R91, R72, 0x1 ;  /* 0x000000485b0c7211 */ /* 0x000fc600078608ff */
[----:B------:R-:W-:Y:S01]  /*9950*/  IMAD R89, R81, 0x2, R125 ;  /* 0x0000000251597824 */ /* 0x000fe200078e027d */
[----:B------:R1:W-:Y:S01]  /*9960*/  STG.E.U16 desc[UR60][R4.64], R13 ;  /* 0x0000000d04007986 */ /* 0x0003e2000c10153c */
[----:B0-----:R-:W-:Y:S02]  /*9970*/  LEA.HI.X.SX32 R11, R115, R18, 0x1, P4 ;  /* 0x00000012730b7211 */ /* 0x001fe400020f0eff */
[----:B------:R-:W-:Y:S01]  /*9980*/  IMAD R115, R81, 0x2, R89 ;  /* 0x0000000251737824 */ /* 0x000fe200078e0259 */
[----:B------:R-:W-:Y:S02]  /*9990*/  LEA R14, P4, R83, R72, 0x1 ;  /* 0x00000048530e7211 */ /* 0x000fe400078808ff */
[----:B------:R0:W-:Y:S01]  /*99a0*/  STG.E.U16 desc[UR60][R10.64], R15 ;  /* 0x0000000f0a007986 */ /* 0x0001e2000c10153c */
[----:B-1----:R-:W-:Y:S01]  /*99b0*/  LEA.HI.X.SX32 R13, R91, R18, 0x1, P3 ;  /* 0x000000125b0d7211 */ /* 0x002fe200018f0eff */
[----:B------:R-:W-:Y:S01]  /*99c0*/  IMAD R91, R81, 0x2, R115 ;  /* 0x00000002515b7824 */ /* 0x000fe200078e0273 */
[----:B------:R-:W-:-:S03]  /*99d0*/  LEA R8, P3, R93, R72, 0x1 ;  /* 0x000000485d087211 */ /* 0x000fc600078608ff */
[----:B------:R-:W-:Y:S01]  /*99e0*/  IMAD R127, R81, 0x2, R91 ;  /* 0x00000002517f7824 */ /* 0x000fe200078e025b */
[----:B------:R-:W-:Y:S01]  /*99f0*/  LEA.HI.X.SX32 R9, R93, R18, 0x1, P3 ;  /* 0x000000125d097211 */ /* 0x000fe200018f0eff */
[----:B------:R1:W-:Y:S01]  /*9a00*/  STG.E.U16 desc[UR60][R12.64], R16 ;  /* 0x000000100c007986 */ /* 0x0003e2000c10153c */
[----:B------:R-:W-:Y:S01]  /*9a10*/  LEA R4, P3, R95, R72, 0x1 ;  /* 0x000000485f047211 */ /* 0x000fe200078608ff */
[----:B------:R-:W-:Y:S01]  /*9a20*/  IMAD R93, R81, 0x2, R127 ;  /* 0x00000002515d7824 */ /* 0x000fe200078e027f */
[-C--:B0-----:R-:W-:Y:S01]  /*9a30*/  LEA.HI.X.SX32 R15, R83, R18.reuse, 0x1, P4 ;  /* 0x00000012530f7211 */ /* 0x081fe200020f0eff */
[----:B------:R0:W-:Y:S01]  /*9a40*/  STG.E.U16 desc[UR60][R8.64], R24 ;  /* 0x0000001808007986 */ /* 0x0001e2000c10153c */
[----:B------:R-:W-:Y:S01]  /*9a50*/  LEA.HI.X.SX32 R5, R95, R18, 0x1, P3 ;  /* 0x000000125f057211 */ /* 0x000fe200018f0eff */
[----:B------:R-:W-:Y:S01]  /*9a60*/  IMAD R129, R81, 0x2, R93 ;  /* 0x0000000251817824 */ /* 0x000fe200078e025d */
[----:B------:R-:W-:Y:S01]  /*9a70*/  LEA R6, P3, R97, R72, 0x1 ;  /* 0x0000004861067211 */ /* 0x000fe200078608ff */
[----:B------:R2:W-:Y:S01]  /*9a80*/  STG.E.U16 desc[UR60][R14.64], R25 ;  /* 0x000000190e007986 */ /* 0x0005e2000c10153c */
[----:B------:R-:W-:Y:S01]  /*9a90*/  PRMT R11, R24, 0x7632, R11 ;  /* 0x00007632180b7816 */ /* 0x000fe2000000000b */
[----:B------:R-:W-:Y:S01]  /*9aa0*/  IMAD R131, R81, 0x2, R129 ;  /* 0x0000000251837824 */ /* 0x000fe200078e0281 */
[----:B------:R-:W-:Y:S01]  /*9ab0*/  LEA.HI.X.SX32 R7, R97, R18, 0x1, P3 ;  /* 0x0000001261077211 */ /* 0x000fe200018f0eff */
[----:B------:R3:W-:Y:S01]  /*9ac0*/  STG.E.U16 desc[UR60][R4.64], R26 ;  /* 0x0000001a04007986 */ /* 0x0007e2000c10153c */
[-C--:B------:R-:W-:Y:S01]  /*9ad0*/  LEA R10, P4, R117, R72.reuse, 0x1 ;  /* 0x00000048750a7211 */ /* 0x080fe200078808ff */
[----:B------:R-:W-:Y:S01]  /*9ae0*/  IMAD R133, R81, 0x2, R131 ;  /* 0x0000000251857824 */ /* 0x000fe200078e0283 */
[----:B-1----:R-:W-:Y:S01]  /*9af0*/  PRMT R13, R25, 0x7632, R13 ;  /* 0x00007632190d7816 */ /* 0x002fe2000000000d */
[----:B------:R-:W-:Y:S01]  /*9b00*/  STG.E.U16 desc[UR60][R6.64], R27 ;  /* 0x0000001b06007986 */ /* 0x000fe2000c10153c */
[----:B0-----:R-:W-:Y:S01]  /*9b10*/  LEA R8, P3, R99, R72, 0x1 ;  /* 0x0000004863087211 */ /* 0x001fe200078608ff */
[----:B------:R-:W-:Y:S01]  /*9b20*/  IMAD R135, R81, 0x2, R133 ;  /* 0x0000000251877824 */ /* 0x000fe200078e0285 */
[----:B------:R-:W-:-:S02]  /*9b30*/  PRMT R16, R35, 0x7632, R16 ;  /* 0x0000763223107816 */ /* 0x000fc40000000010 */
[----:B------:R-:W-:Y:S01]  /*9b40*/  LEA.HI.X.SX32 R9, R99, R18, 0x1, P3 ;  /* 0x0000001263097211 */ /* 0x000fe200018f0eff */
[----:B------:R-:W-:Y:S01]  /*9b50*/  IMAD R137, R81, 0x2, R135 ;  /* 0x0000000251897824 */ /* 0x000fe200078e0287 */
[----:B--2---:R-:W-:Y:S02]  /*9b60*/  PRMT R15, R26, 0x7632, R15 ;  /* 0x000076321a0f7816 */ /* 0x004fe4000000000f */
[----:B---3--:R-:W-:Y:S01]  /*9b70*/  LEA R4, P3, R101, R72, 0x1 ;  /* 0x0000004865047211 */ /* 0x008fe200078608ff */
[----:B------:R-:W-:Y:S01]  /*9b80*/  IMAD R139, R81, 0x2, R137 ;  /* 0x00000002518b7824 */ /* 0x000fe200078e0289 */
[----:B------:R0:W-:Y:S01]  /*9b90*/  STG.E.U16 desc[UR60][R8.64], R11 ;  /* 0x0000000b08007986 */ /* 0x0001e2000c10153c */
[----:B------:R-:W-:Y:S02]  /*9ba0*/  PRMT R14, R27, 0x7632, R14 ;  /* 0x000076321b0e7816 */ /* 0x000fe4000000000e */
[----:B------:R-:W-:Y:S01]  /*9bb0*/  IMAD R141, R81, 0x2, R139 ;  /* 0x00000002518d7824 */ /* 0x000fe200078e028b */
[----:B------:R-:W-:-:S02]  /*9bc0*/  LEA.HI.X.SX32 R5, R101, R18, 0x1, P3 ;  /* 0x0000001265057211 */ /* 0x000fc400018f0eff */
[----:B------:R-:W-:Y:S01]  /*9bd0*/  LEA R12, P3, R75, R72, 0x1 ;  /* 0x000000484b0c7211 */ /* 0x000fe200078608ff */
[----:B------:R-:W-:Y:S02]  /*9be0*/  IMAD R143, R81, 0x2, R141 ;  /* 0x00000002518f7824 */ /* 0x000fe400078e028d */
[----:B------:R1:W-:Y:S01]  /*9bf0*/  STG.E.U16 desc[UR60][R4.64], R13 ;  /* 0x0000000d04007986 */ /* 0x0003e2000c10153c */
[----:B0-----:R-:W-:Y:S01]  /*9c00*/  LEA.HI.X.SX32 R11, R117, R18, 0x1, P4 ;  /* 0x00000012750b7211 */ /* 0x001fe200020f0eff */
[----:B------:R-:W-:Y:S01]  /*9c10*/  IMAD R117, R81, 0x2, R143 ;  /* 0x0000000251757824 */ /* 0x000fe200078e028f */
[----:B------:R-:W-:-:S03]  /*9c20*/  LEA R8, P4, R73, R72, 0x1 ;  /* 0x0000004849087211 */ /* 0x000fc600078808ff */
[----:B------:R-:W-:Y:S01]  /*9c30*/  IMAD R145, R81, 0x2, R117 ;  /* 0x0000000251917824 */ /* 0x000fe200078e0275 */
[----:B------:R-:W-:Y:S01]  /*9c40*/  LEA.HI.X.SX32 R9, R73, R18, 0x1, P4 ;  /* 0x0000001249097211 */ /* 0x000fe200020f0eff */
[----:B------:R0:W-:Y:S01]  /*9c50*/  STG.E.U16 desc[UR60][R10.64], R15 ;  /* 0x0000000f0a007986 */ /* 0x0001e2000c10153c */
[----:B------:R-:W-:Y:S01]  /*9c60*/  LEA R22, P4, R107, R72, 0x1 ;  /* 0x000000486b167211 */ /* 0x000fe200078808ff */
[----:B------:R-:W-:Y:S01]  /*9c70*/  IMAD R147, R81, 0x2, R145 ;  /* 0x0000000251937824 */ /* 0x000fe200078e0291 */
[----:B-1----:R-:W-:Y:S02]  /*9c80*/  LEA.HI.X.SX32 R13, R75, R18, 0x1, P3 ;  /* 0x000000124b0d7211 */ /* 0x002fe400018f0eff */
[----:B------:R-:W-:Y:S01]  /*9c90*/  LEA R6, P3, R103, R72, 0x1 ;  /* 0x0000004867067211 */ /* 0x000fe200078608ff */
[----:B------:R-:W-:Y:S01]  /*9ca0*/  IMAD R149, R81, 0x2, R147 ;  /* 0x0000000251957824 */ /* 0x000fe200078e0293 */
[-C--:B------:R-:W-:Y:S01]  /*9cb0*/  LEA.HI.X.SX32 R23, R107, R18.reuse, 0x1, P4 ;  /* 0x000000126b177211 */ /* 0x080fe200020f0eff */
[----:B------:R1:W-:Y:S01]  /*9cc0*/  STG.E.U16 desc[UR60][R12.64], R14 ;  /* 0x0000000e0c007986 */ /* 0x0003e2000c10153c */
[----:B------:R-:W-:Y:S01]  /*9cd0*/  LEA.HI.X.SX32 R7, R103, R18, 0x1, P3 ;  /* 0x0000001267077211 */ /* 0x000fe200018f0eff */
[----:B------:R-:W-:Y:S01]  /*9ce0*/  IMAD R73, R81, 0x2, R149 ;  /* 0x0000000251497824 */ /* 0x000fe200078e0295 */
[----:B------:R-:W-:-:S02]  /*9cf0*/  LEA R4, P3, R79, R72, 0x1 ;  /* 0x000000484f047211 */ /* 0x000fc400078608ff */
[----:B0-----:R-:W-:Y:S01]  /*9d00*/  PRMT R11, R28, 0x7632, R11 ;  /* 0x000076321c0b7816 */ /* 0x001fe2000000000b */
[----:B------:R-:W-:Y:S01]  /*9d10*/  IMAD R151, R81, 0x2, R73 ;  /* 0x0000000251977824 */ /* 0x000fe200078e0249 */
[----:B------:R0:W-:Y:S01]  /*9d20*/  STG.E.U16 desc[UR60][R6.64], R28 ;  /* 0x0000001c06007986 */ /* 0x0001e2000c10153c */
[----:B------:R-:W-:Y:S02]  /*9d30*/  LEA.HI.X.SX32 R5, R79, R18, 0x1, P3 ;  /* 0x000000124f057211 */ /* 0x000fe400018f0eff */
[----:B------:R-:W-:Y:S01]  /*9d40*/  IMAD R153, R81, 0x2, R151 ;  /* 0x0000000251997824 */ /* 0x000fe200078e0297 */
[----:B------:R2:W-:Y:S01]  /*9d50*/  STG.E.U16 desc[UR60][R8.64], R29 ;  /* 0x0000001d08007986 */ /* 0x0005e2000c10153c */
[----:B-1----:R-:W-:Y:S02]  /*9d60*/  LEA R14, P5, R77, R72, 0x1 ;  /* 0x000000484d0e7211 */ /* 0x002fe400078a08ff */
[----:B------:R-:W-:Y:S01]  /*9d70*/  IMAD R155, R81, 0x2, R153 ;  /* 0x00000002519b7824 */ /* 0x000fe200078e0299 */
[----:B------:R1:W-:Y:S01]  /*9d80*/  STG.E.U16 desc[UR60][R4.64], R30 ;  /* 0x0000001e04007986 */ /* 0x0003e2000c10153c */
[----:B------:R-:W-:-:S02]  /*9d90*/  LEA.HI.X.SX32 R15, R77, R18, 0x1, P5 ;  /* 0x000000124d0f7211 */ /* 0x000fc400028f0eff */
[-C--:B------:R-:W-:Y:S01]  /*9da0*/  LEA R20, P3, R105, R72.reuse, 0x1 ;  /* 0x0000004869147211 */ /* 0x080fe200078608ff */
[----:B0-----:R-:W-:Y:S01]  /*9db0*/  IMAD R7, R81, 0x2, R155 ;  /* 0x0000000251077824 */ /* 0x001fe200078e029b */
[----:B------:R-:W-:Y:S02]  /*9dc0*/  LEA R12, P4, R119, R72, 0x1 ;  /* 0x00000048770c7211 */ /* 0x000fe400078808ff */
[----:B------:R-:W-:Y:S01]  /*9dd0*/  LEA.HI.X.SX32 R21, R105, R18, 0x1, P3 ;  /* 0x0000001269157211 */ /* 0x000fe200018f0eff */
[----:B--2---:R-:W-:Y:S01]  /*9de0*/  IMAD R9, R81, 0x2, R7 ;  /* 0x0000000251097824 */ /* 0x004fe200078e0207 */
[----:B------:R-:W-:Y:S02]  /*9df0*/  LEA R10, P3, R109, R72, 0x1 ;  /* 0x000000486d0a7211 */ /* 0x000fe400078608ff */
[----:B------:R-:W-:Y:S01]  /*9e00*/  LEA.HI.X.SX32 R13, R119, R18, 0x1, P4 ;  /* 0x00000012770d7211 */ /* 0x000fe200020f0eff */
[----:B-1----:R-:W-:Y:S01]  /*9e10*/  IMAD R5, R81, 0x2, R9 ;  /* 0x0000000251057824 */ /* 0x002fe200078e0209 */
[----:B------:R-:W-:Y:S01]  /*9e20*/  STG.E.U16 desc[UR60][R20.64], R31 ;  /* 0x0000001f14007986 */ /* 0x000fe2000c10153c */
[----:B------:R-:W-:-:S02]  /*9e30*/  LEA R24, P5, R121, R72, 0x1 ;  /* 0x0000004879187211 */ /* 0x000fc400078a08ff */
[----:B------:R-:W-:Y:S01]  /*9e40*/  IMAD R77, R81, 0x2, R5 ;  /* 0x00000002514d7824 */ /* 0x000fe200078e0205 */
[----:B------:R0:W-:Y:S01]  /*9e50*/  STG.E.U16 desc[UR60][R22.64], R11 ;  /* 0x0000000b16007986 */ /* 0x0001e2000c10153c */
[----:B------:R-:W-:Y:S02]  /*9e60*/  LEA.HI.X.SX32 R25, R121, R18, 0x1, P5 ;  /* 0x0000001279197211 */ /* 0x000fe400028f0eff */
[----:B------:R-:W-:Y:S01]  /*9e70*/  IMAD R157, R81, 0x2, R77 ;  /* 0x00000002519d7824 */ /* 0x000fe200078e024d */
[----:B------:R-:W-:Y:S02]  /*9e80*/  LEA R78, P5, R87, R72, 0x1 ;  /* 0x00000048574e7211 */ /* 0x000fe400078a08ff */
[----:B------:R-:W-:Y:S01]  /*9e90*/  PRMT R29, R29, 0x7632, R29 ;  /* 0x000076321d1d7816 */ /* 0x000fe2000000001d */
[----:B------:R-:W-:Y:S01]  /*9ea0*/  IMAD R159, R81, 0x2, R157 ;  /* 0x00000002519f7824 */ /* 0x000fe200078e029d */
[----:B------:R-:W-:Y:S02]  /*9eb0*/  LEA.HI.X.SX32 R79, R87, R18, 0x1, P5 ;  /* 0x00000012574f7211 */ /* 0x000fe400028f0eff */
[----:B------:R-:W-:Y:S01]  /*9ec0*/  LEA R86, P5, R115, R72, 0x1 ;  /* 0x0000004873567211 */ /* 0x000fe200078a08ff */
[----:B------:R-:W-:Y:S01]  /*9ed0*/  IMAD R161, R81, 0x2, R159 ;  /* 0x0000000251a17824 */ /* 0x000fe200078e029f */
[----:B0-----:R-:W-:-:S02]  /*9ee0*/  LEA.HI.X.SX32 R11, R109, R18, 0x1, P3 ;  /* 0x000000126d0b7211 */ /* 0x001fc400018f0eff */
[-C--:B------:R-:W-:Y:S01]  /*9ef0*/  LEA R20, P3, R85, R72.reuse, 0x1 ;  /* 0x0000004855147211 */ /* 0x080fe200078608ff */
[----:B------:R-:W-:Y:S01]  /*9f00*/  IMAD R163, R81, 0x2, R161 ;  /* 0x0000000251a37824 */ /* 0x000fe200078e02a1 */
[----:B------:R-:W-:Y:S01]  /*9f10*/  LEA R22, P4, R111, R72, 0x1 ;  /* 0x000000486f167211 */ /* 0x000fe200078808ff */
[----:B------:R0:W-:Y:S01]  /*9f20*/  STG.E.U16 desc[UR60][R10.64], R29 ;  /* 0x0000001d0a007986 */ /* 0x0001e2000c10153c */
[----:B------:R-:W-:Y:S01]  /*9f30*/  LEA.HI.X.SX32 R21, R85, R18, 0x1, P3 ;  /* 0x0000001255157211 */ /* 0x000fe200018f0eff */
[----:B------:R-:W-:Y:S01]  /*9f40*/  IMAD R165, R81, 0x2, R163 ;  /* 0x0000000251a57824 */ /* 0x000fe200078e02a3 */
[----:B------:R-:W-:Y:S02]  /*9f50*/  LEA R26, P3, R123, R72, 0x1 ;  /* 0x000000487b1a7211 */ /* 0x000fe400078608ff */
[----:B------:R-:W-:Y:S01]  /*9f60*/  LEA.HI.X.SX32 R23, R111, R18, 0x1, P4 ;  /* 0x000000126f177211 */ /* 0x000fe200020f0eff */
[----:B------:R-:W-:Y:S01]  /*9f70*/  IMAD R167, R81, 0x2, R165 ;  /* 0x0000000251a77824 */ /* 0x000fe200078e02a5 */
[----:B------:R-:W-:-:S02]  /*9f80*/  LEA R74, P4, R113, R72, 0x1 ;  /* 0x00000048714a7211 */ /* 0x000fc400078808ff */
[----:B------:R-:W-:Y:S01]  /*9f90*/  LEA.HI.X.SX32 R27, R123, R18, 0x1, P3 ;  /* 0x000000127b1b7211 */ /* 0x000fe200018f0eff */
[----:B------:R-:W-:Y:S01]  /*9fa0*/  IMAD R169, R81, 0x2, R167 ;  /* 0x0000000251a97824 */ /* 0x000fe200078e02a7 */
[----:B------:R-:W-:Y:S02]  /*9fb0*/  LEA R82, P3, R125, R72, 0x1 ;  /* 0x000000487d527211 */ /* 0x000fe400078608ff */
        /* <DEDUP_REMOVED lines=30> */
[----:B------:R-:W-:Y:S02]  /*a1a0*/  LEA.HI.X.SX32 R99, R133, R18, 0x1, P5 ;  /* 0x0000001285637211 */ /* 0x000fe400028f0eff */
[----:B------:R-:W-:-:S02]  /*a1b0*/  LEA R104, P5, R139, R72, 0x1 ;  /* 0x000000488b687211 */ /* 0x000fc400078a08ff */
[----:B------:R-:W-:Y:S02]  /*a1c0*/  LEA.HI.X.SX32 R103, R137, R18, 0x1, P4 ;  /* 0x0000001289677211 */ /* 0x000fe400020f0eff */
[----:B------:R-:W-:Y:S02]  /*a1d0*/  LEA R108, P4, R143, R72, 0x1 ;  /* 0x000000488f6c7211 */ /* 0x000fe400078808ff */
[----:B------:R-:W-:Y:S02]  /*a1e0*/  LEA.HI.X.SX32 R107, R141, R18, 0x1, P3 ;  /* 0x000000128d6b7211 */ /* 0x000fe400018f0eff */
        /* <DEDUP_REMOVED lines=11> */
[-C--:B------:R-:W-:Y:S01]  /*a2a0*/  LEA.HI.X.SX32 R119, R73, R18.reuse, 0x1, P3 ;  /* 0x0000001249777211 */ /* 0x080fe200018f0eff */
[----:B------:R-:W-:Y:S01]  /*a2b0*/  IMAD R73, R81, 0x2, R189 ;  /* 0x0000000251497824 */ /* 0x000fe200078e02bd */
[----:B------:R-:W-:Y:S02]  /*a2c0*/  LEA.HI.X.SX32 R117, R149, R18, 0x1, P5 ;  /* 0x0000001295757211 */ /* 0x000fe400028f0eff */
[----:B------:R-:W-:Y:S01]  /*a2d0*/  LEA R122, P5, R153, R72, 0x1 ;  /* 0x00000048997a7211 */ /* 0x000fe200078a08ff */
[----:B------:R-:W-:Y:S01]  /*a2e0*/  IMAD R191, R81, 0x2, R73 ;  /* 0x0000000251bf7824 */ /* 0x000fe200078e0249 */
[----:B------:R-:W-:-:S02]  /*a2f0*/  LEA.HI.X.SX32 R121, R151, R18, 0x1, P4 ;  /* 0x0000001297797211 */ /* 0x000fc400020f0eff */
[----:B------:R-:W-:Y:S02]  /*a300*/  LEA R126, P4, R7, R72, 0x1 ;  /* 0x00000048077e7211 */ /* 0x000fe400078808ff */
[----:B------:R-:W-:Y:S02]  /*a310*/  LEA.HI.X.SX32 R123, R153, R18, 0x1, P5 ;  /* 0x00000012997b7211 */ /* 0x000fe400028f0eff */
[-C--:B------:R-:W-:Y:S02]  /*a320*/  LEA R124, P3, R155, R72.reuse, 0x1 ;  /* 0x000000489b7c7211 */ /* 0x080fe400078608ff */
[----:B------:R-:W-:Y:S02]  /*a330*/  LEA R128, P5, R9, R72, 0x1 ;  /* 0x0000004809807211 */ /* 0x000fe400078a08ff */
[-C--:B------:R-:W-:Y:S01]  /*a340*/  LEA.HI.X.SX32 R127, R7, R18.reuse, 0x1, P4 ;  /* 0x00000012077f7211 */ /* 0x080fe200020f0eff */
[----:B------:R-:W-:Y:S01]  /*a350*/  IMAD R7, R81, 0x2, R191 ;  /* 0x0000000251077824 */ /* 0x000fe200078e02bf */
[----:B------:R-:W-:-:S02]  /*a360*/  LEA.HI.X.SX32 R125, R155, R18, 0x1, P3 ;  /* 0x000000129b7d7211 */ /* 0x000fc400018f0eff */
[----:B------:R-:W-:Y:S01]  /*a370*/  LEA.HI.X.SX32 R129, R9, R18, 0x1, P5 ;  /* 0x0000001209817211 */ /* 0x000fe200028f0eff */
[----:B------:R-:W-:Y:S01]  /*a380*/  IMAD R9, R81, 0x2, R7 ;  /* 0x0000000251097824 */ /* 0x000fe200078e0207 */
[-C--:B------:R-:W-:Y:S02]  /*a390*/  LEA R130, P3, R5, R72.reuse, 0x1 ;  /* 0x0000004805827211 */ /* 0x080fe400078608ff */
[----:B------:R-:W-:Y:S02]  /*a3a0*/  LEA R132, P4, R77, R72, 0x1 ;  /* 0x000000484d847211 */ /* 0x000fe400078808ff */
[-C--:B------:R-:W-:Y:S01]  /*a3b0*/  LEA.HI.X.SX32 R131, R5, R18.reuse, 0x1, P3 ;  /* 0x0000001205837211 */ /* 0x080fe200018f0eff */
[----:B------:R-:W-:Y:S01]  /*a3c0*/  IMAD R5, R81, 0x2, R9 ;  /* 0x0000000251057824 */ /* 0x000fe200078e0209 */
[----:B------:R-:W-:Y:S02]  /*a3d0*/  LEA.HI.X.SX32 R133, R77, R18, 0x1, P4 ;  /* 0x000000124d857211 */ /* 0x000fe400020f0eff */
[-C--:B------:R-:W-:Y:S01]  /*a3e0*/  LEA R134, P5, R157, R72.reuse, 0x1 ;  /* 0x000000489d867211 */ /* 0x080fe200078a08ff */
[----:B------:R-:W-:Y:S01]  /*a3f0*/  IMAD R77, R81, 0x2, R5 ;  /* 0x00000002514d7824 */ /* 0x000fe200078e0205 */
[----:B------:R-:W-:-:S02]  /*a400*/  LEA R138, P4, R161, R72, 0x1 ;  /* 0x00000048a18a7211 */ /* 0x000fc400078808ff */
[----:B------:R-:W-:Y:S01]  /*a410*/  LEA.HI.X.SX32 R135, R157, R18, 0x1, P5 ;  /* 0x000000129d877211 */ /* 0x000fe200028f0eff */
[----:B------:R-:W-:Y:S01]  /*a420*/  IMAD R193, R81, 0x2, R77 ;  /* 0x0000000251c17824 */ /* 0x000fe200078e024d */
[----:B------:R-:W-:Y:S02]  /*a430*/  LEA R140, P5, R163, R72, 0x1 ;  /* 0x00000048a38c7211 */ /* 0x000fe400078a08ff */
[----:B------:R-:W-:Y:S01]  /*a440*/  LEA.HI.X.SX32 R139, R161, R18, 0x1, P4 ;  /* 0x00000012a18b7211 */ /* 0x000fe200020f0eff */
[----:B------:R-:W-:Y:S01]  /*a450*/  IMAD R195, R81, 0x2, R193 ;  /* 0x0000000251c37824 */ /* 0x000fe200078e02c1 */
[-C--:B------:R-:W-:Y:S02]  /*a460*/  LEA R144, P4, R167, R72.reuse, 0x1 ;  /* 0x00000048a7907211 */ /* 0x080fe400078808ff */
[----:B------:R-:W-:Y:S01]  /*a470*/  LEA R136, P3, R159, R72, 0x1 ;  /* 0x000000489f887211 */ /* 0x000fe200078608ff */
[----:B------:R-:W-:Y:S01]  /*a480*/  IMAD R197, R81, 0x2, R195 ;  /* 0x0000000251c57824 */ /* 0x000fe200078e02c3 */
[----:B------:R-:W-:-:S02]  /*a490*/  LEA.HI.X.SX32 R141, R163, R18, 0x1, P5 ;  /* 0x00000012a38d7211 */ /* 0x000fc400028f0eff */
[----:B------:R-:W-:Y:S01]  /*a4a0*/  LEA R146, P5, R169, R72, 0x1 ;  /* 0x00000048a9927211 */ /* 0x000fe200078a08ff */
[----:B------:R-:W-:Y:S01]  /*a4b0*/  IMAD R199, R81, 0x2, R197 ;  /* 0x0000000251c77824 */ /* 0x000fe200078e02c5 */
[----:B------:R-:W-:Y:S02]  /*a4c0*/  LEA.HI.X.SX32 R145, R167, R18, 0x1, P4 ;  /* 0x00000012a7917211 */ /* 0x000fe400020f0eff */
[----:B------:R-:W-:Y:S01]  /*a4d0*/  LEA R150, P4, R173, R72, 0x1 ;  /* 0x00000048ad967211 */ /* 0x000fe200078808ff */
[----:B------:R-:W-:Y:S01]  /*a4e0*/  IMAD R201, R81, 0x2, R199 ;  /* 0x0000000251c97824 */ /* 0x000fe200078e02c7 */
[----:B------:R-:W-:Y:S02]  /*a4f0*/  LEA.HI.X.SX32 R137, R159, R18, 0x1, P3 ;  /* 0x000000129f897211 */ /* 0x000fe400018f0eff */
        /* <DEDUP_REMOVED lines=15> */
[----:B------:R-:W-:Y:S02]  /*a5f0*/  LEA R162, P4, R185, R72, 0x1 ;  /* 0x00000048b9a27211 */ /* 0x000fe400078808ff */
[----:B------:R-:W-:Y:S02]  /*a600*/  LEA.HI.X.SX32 R149, R171, R18, 0x1, P3 ;  /* 0x00000012ab957211 */ /* 0x000fe400018f0eff */
[----:B------:R-:W-:Y:S02]  /*a610*/  LEA R154, P3, R177, R72, 0x1 ;  /* 0x00000048b19a7211 */ /* 0x000fe400078608ff */
[----:B------:R-:W-:-:S02]  /*a620*/  LEA.HI.X.SX32 R159, R181, R18, 0x1, P5 ;  /* 0x00000012b59f7211 */ /* 0x000fc400028f0eff */
[----:B------:R-:W-:Y:S02]  /*a630*/  LEA R164, P5, R187, R72, 0x1 ;  /* 0x00000048bba47211 */ /* 0x000fe400078a08ff */
[----:B------:R-:W-:Y:S02]  /*a640*/  LEA.HI.X.SX32 R163, R185, R18, 0x1, P4 ;  /* 0x00000012b9a37211 */ /* 0x000fe400020f0eff */
[----:B------:R-:W-:Y:S02]  /*a650*/  LEA R168, P4, R73, R72, 0x1 ;  /* 0x0000004849a87211 */ /* 0x000fe400078808ff */
[----:B------:R-:W-:Y:S02]  /*a660*/  LEA.HI.X.SX32 R155, R177, R18, 0x1, P3 ;  /* 0x00000012b19b7211 */ /* 0x000fe400018f0eff */
[----:B------:R-:W-:Y:S02]  /*a670*/  LEA R160, P3, R183, R72, 0x1 ;  /* 0x00000048b7a07211 */ /* 0x000fe400078608ff */
[----:B------:R-:W-:-:S02]  /*a680*/  LEA.HI.X.SX32 R165, R187, R18, 0x1, P5 ;  /* 0x00000012bba57211 */ /* 0x000fc400028f0eff */
[----:B------:R-:W-:Y:S02]  /*a690*/  LEA R170, P5, R191, R72, 0x1 ;  /* 0x00000048bfaa7211 */ /* 0x000fe400078a08ff */
[-C--:B------:R-:W-:Y:S01]  /*a6a0*/  LEA.HI.X.SX32 R169, R73, R18.reuse, 0x1, P4 ;  /* 0x0000001249a97211 */ /* 0x080fe200020f0eff */
[----:B------:R-:W-:Y:S01]  /*a6b0*/  IMAD R73, R81, 0x2, R211 ;  /* 0x0000000251497824 */ /* 0x000fe200078e02d3 */
[----:B------:R-:W-:Y:S02]  /*a6c0*/  LEA.HI.X.SX32 R161, R183, R18, 0x1, P3 ;  /* 0x00000012b7a17211 */ /* 0x000fe400018f0eff */
[----:B------:R-:W-:Y:S01]  /*a6d0*/  LEA R166, P3, R189, R72, 0x1 ;  /* 0x00000048bda67211 */ /* 0x000fe200078608ff */
[----:B------:R-:W-:Y:S01]  /*a6e0*/  IMAD R213, R81, 0x2, R73 ;  /* 0x0000000251d57824 */ /* 0x000fe200078e0249 */
[----:B------:R-:W-:Y:S02]  /*a6f0*/  LEA.HI.X.SX32 R171, R191, R18, 0x1, P5 ;  /* 0x00000012bfab7211 */ /* 0x000fe400028f0eff */
[----:B------:R-:W-:-:S02]  /*a700*/  LEA R176, P5, R5, R72, 0x1 ;  /* 0x0000004805b07211 */ /* 0x000fc400078a08ff */
[----:B------:R-:W-:Y:S02]  /*a710*/  LEA.HI.X.SX32 R167, R189, R18, 0x1, P3 ;  /* 0x00000012bda77211 */ /* 0x000fe400018f0eff */
[----:B------:R-:W-:Y:S02]  /*a720*/  LEA R172, P3, R7, R72, 0x1 ;  /* 0x0000004807ac7211 */ /* 0x000fe400078608ff */
[----:B------:R-:W-:Y:S01]  /*a730*/  LEA.HI.X.SX32 R177, R5, R18, 0x1, P5 ;  /* 0x0000001205b17211 */ /* 0x000fe200028f0eff */
[----:B------:R-:W-:Y:S01]  /*a740*/  IMAD R5, R81, 0x2, R213 ;  /* 0x0000000251057824 */ /* 0x000fe200078e02d5 */
[----:B------:R-:W-:Y:S02]  /*a750*/  LEA R174, P4, R9, R72, 0x1 ;  /* 0x0000004809ae7211 */ /* 0x000fe400078808ff */
[-C--:B------:R-:W-:Y:S01]  /*a760*/  LEA.HI.X.SX32 R173, R7, R18.reuse, 0x1, P3 ;  /* 0x0000001207ad7211 */ /* 0x080fe200018f0eff */
[----:B------:R-:W-:Y:S01]  /*a770*/  IMAD R7, R81, 0x2, R5 ;  /* 0x0000000251077824 */ /* 0x000fe200078e0205 */
[----:B------:R-:W-:-:S02]  /*a780*/  LEA.HI.X.SX32 R175, R9, R18, 0x1, P4 ;  /* 0x0000001209af7211 */ /* 0x000fc400020f0eff */
[-C--:B------:R-:W-:Y:S01]  /*a790*/  LEA R178, P3, R77, R72.reuse, 0x1 ;  /* 0x000000484db27211 */ /* 0x080fe200078608ff */
        /* <DEDUP_REMOVED lines=17> */
[----:B------:R-:W-:Y:S02]  /*a8b0*/  LEA R192, P4, R205, R72, 0x1 ;  /* 0x00000048cdc07211 */ /* 0x000fe400078808ff */
[-C--:B------:R-:W-:Y:S02]  /*a8c0*/  LEA.HI.X.SX32 R195, R207, R18.reuse, 0x1, P5 ;  /* 0x00000012cfc37211 */ /* 0x080fe400028f0eff */
[----:B------:R-:W-:Y:S02]  /*a8d0*/  LEA.HI.X.SX32 R185, R197, R18, 0x1, P3 ;  /* 0x00000012c5b97211 */ /* 0x000fe400018f0eff */
[-C--:B------:R-:W-:Y:S02]  /*a8e0*/  LEA R200, P5, R73, R72.reuse, 0x1 ;  /* 0x0000004849c87211 */ /* 0x080fe400078a08ff */
        /* <DEDUP_REMOVED lines=11> */
[-C--:B------:R-:W-:Y:S02]  /*a9a0*/  LEA R202, P3, R213, R72.reuse, 0x1 ;  /* 0x00000048d5ca7211 */ /* 0x080fe400078608ff */
[----:B------:R-:W-:Y:S02]  /*a9b0*/  LEA R206, P5, R7, R72, 0x1 ;  /* 0x0000004807ce7211 */ /* 0x000fe400078a08ff */
[-C--:B------:R-:W-:Y:S01]  /*a9c0*/  LEA.HI.X.SX32 R205, R5, R18.reuse, 0x1, P4 ;  /* 0x0000001205cd7211 */ /* 0x080fe200020f0eff */
[----:B------:R-:W-:Y:S01]  /*a9d0*/  IMAD R5, R81, 0x2, R223 ;  /* 0x0000000251057824 */ /* 0x000fe200078e02df */
[-C--:B------:R-:W-:Y:S02]  /*a9e0*/  LEA.HI.X.SX32 R203, R213, R18.reuse, 0x1, P3 ;  /* 0x00000012d5cb7211 */ /* 0x080fe400018f0eff */
[----:B------:R-:W-:Y:S01]  /*a9f0*/  LEA.HI.X.SX32 R207, R7, R18, 0x1, P5 ;  /* 0x0000001207cf7211 */ /* 0x000fe200028f0eff */
[----:B------:R-:W-:Y:S01]  /*aa00*/  IMAD R7, R81, 0x2, R5 ;  /* 0x0000000251077824 */ /* 0x000fe200078e0205 */
[----:B------:R-:W-:-:S02]  /*aa10*/  LEA R208, P3, R9, R72, 0x1 ;  /* 0x0000004809d07211 */ /* 0x000fc400078608ff */
[----:B------:R-:W-:Y:S02]  /*aa20*/  LEA R210, P4, R77, R72, 0x1 ;  /* 0x000000484dd27211 */ /* 0x000fe400078808ff */
        /* <DEDUP_REMOVED lines=9> */
[----:B------:R-:W-:Y:S01]  /*aac0*/  LEA R218, P5, R221, R72, 0x1 ;  /* 0x00000048ddda7211 */ /* 0x000fe200078a08ff */
[----:B------:R-:W-:Y:S01]  /*aad0*/  IMAD R235, R81, 0x2, R233 ;  /* 0x0000000251eb7824 */ /* 0x000fe200078e02e9 */
[-C--:B------:R-:W-:Y:S02]  /*aae0*/  LEA.HI.X.SX32 R215, R217, R18.reuse, 0x1, P3 ;  /* 0x00000012d9d77211 */ /* 0x080fe400018f0eff */
[-C--:B------:R-:W-:Y:S02]  /*aaf0*/  LEA.HI.X.SX32 R217, R219, R18.reuse, 0x1, P4 ;  /* 0x00000012dbd97211 */ /* 0x080fe400020f0eff */
[----:B------:R-:W-:Y:S02]  /*ab00*/  LEA.HI.X.SX32 R219, R221, R18, 0x1, P5 ;  /* 0x00000012dddb7211 */ /* 0x000fe400028f0eff */
[-C--:B------:R-:W-:Y:S02]  /*ab10*/  LEA R224, P5, R5, R72.reuse, 0x1 ;  /* 0x0000004805e07211 */ /* 0x080fe400078a08ff */
[----:B------:R-:W-:-:S02]  /*ab20*/  LEA R220, P3, R73, R72, 0x1 ;  /* 0x0000004849dc7211 */ /* 0x000fc400078608ff */
[-C--:B------:R-:W-:Y:S01]  /*ab30*/  LEA.HI.X.SX32 R225, R5, R18.reuse, 0x1, P5 ;  /* 0x0000001205e17211 */ /* 0x080fe200028f0eff */
[----:B------:R-:W-:Y:S01]  /*ab40*/  IMAD R5, R81, 0x2, R235 ;  /* 0x0000000251057824 */ /* 0x000fe200078e02eb */
[----:B------:R-:W-:Y:S02]  /*ab50*/  LEA.HI.X.SX32 R221, R73, R18, 0x1, P3 ;  /* 0x0000001249dd7211 */ /* 0x000fe400018f0eff */
[-C--:B------:R-:W-:Y:S01]  /*ab60*/  LEA R226, P3, R7, R72.reuse, 0x1 ;  /* 0x0000004807e27211 */ /* 0x080fe200078608ff */
[----:B------:R-:W-:Y:S01]  /*ab70*/  IMAD R73, R81, 0x2, R5 ;  /* 0x0000000251497824 */ /* 0x000fe200078e0205 */
[-C--:B------:R-:W-:Y:S02]  /*ab80*/  LEA R222, P4, R223, R72.reuse, 0x1 ;  /* 0x00000048dfde7211 */ /* 0x080fe400078808ff */
[----:B------:R-:W-:Y:S02]  /*ab90*/  LEA R230, P5, R77, R72, 0x1 ;  /* 0x000000484de67211 */ /* 0x000fe400078a08ff */
[-C--:B------:R-:W-:Y:S01]  /*aba0*/  LEA.HI.X.SX32 R227, R7, R18.reuse, 0x1, P3 ;  /* 0x0000001207e37211 */ /* 0x080fe200018f0eff */
[----:B------:R-:W-:Y:S01]  /*abb0*/  IMAD R7, R81, 0x2, R73 ;  /* 0x0000000251077824 */ /* 0x000fe200078e0249 */
[----:B------:R-:W-:-:S02]  /*abc0*/  LEA.HI.X.SX32 R223, R223, R18, 0x1, P4 ;  /* 0x00000012dfdf7211 */ /* 0x000fc400020f0eff */
[----:B------:R-:W-:Y:S02]  /*abd0*/  PRMT R30, R30, 0x7632, R30 ;  /* 0x000076321e1e7816 */ /* 0x000fe4000000001e */
[----:B------:R-:W-:Y:S02]  /*abe0*/  LEA R228, P4, R9, R72, 0x1 ;  /* 0x0000004809e47211 */ /* 0x000fe400078808ff */
[----:B------:R-:W-:Y:S01]  /*abf0*/  PRMT R31, R31, 0x7632, R31 ;  /* 0x000076321f1f7816 */ /* 0x000fe2000000001f */
[----:B------:R1:W-:Y:S01]  /*ac00*/  STG.E.U16 desc[UR60][R12.64], R30 ;  /* 0x0000001e0c007986 */ /* 0x0003e2000c10153c */
[-C--:B------:R-:W-:Y:S01]  /*ac10*/  LEA.HI.X.SX32 R231, R77, R18.reuse, 0x1, P5 ;  /* 0x000000124de77211 */ /* 0x080fe200028f0eff */
[----:B------:R-:W-:Y:S01]  /*ac20*/  IMAD R77, R81, 0x2, R7 ;  /* 0x00000002514d7824 */ /* 0x000fe200078e0207 */
[----:B------:R-:W-:Y:S01]  /*ac30*/  LEA.HI.X.SX32 R229, R9, R18, 0x1, P4 ;  /* 0x0000001209e57211 */ /* 0x000fe200020f0eff */
[----:B------:R2:W-:Y:S01]  /*ac40*/  STG.E.U16 desc[UR60][R14.64], R31 ;  /* 0x0000001f0e007986 */ /* 0x0005e2000c10153c */
[-C--:B------:R-:W-:Y:S01]  /*ac50*/  LEA R232, P3, R233, R72.reuse, 0x1 ;  /* 0x00000048e9e87211 */ /* 0x080fe200078608ff */
[----:B------:R-:W-:Y:S01]  /*ac60*/  IMAD R81, R81, 0x2, R77 ;  /* 0x0000000251517824 */ /* 0x000fe200078e024d */
[-C--:B------:R-:W-:Y:S01]  /*ac70*/  LEA R234, P4, R235, R72.reuse, 0x1 ;  /* 0x00000048ebea7211 */ /* 0x080fe200078808ff */
[----:B------:R-:W-:Y:S01]  /*ac80*/  STG.E.U16 desc[UR60][R20.64], R32 ;  /* 0x0000002014007986 */ /* 0x000fe2000c10153c */
[----:B------:R-:W-:-:S02]  /*ac90*/  LEA R236, P5, R5, R72, 0x1 ;  /* 0x0000004805ec7211 */ /* 0x000fc400078a08ff */
[----:B0-----:R-:W-:Y:S01]  /*aca0*/  PRMT R11, R32, 0x7632, R11 ;  /* 0x00007632200b7816 */ /* 0x001fe2000000000b */
[----:B------:R-:W-:Y:S01]  /*acb0*/  STG.E.U16 desc[UR60][R22.64], R33 ;  /* 0x0000002116007986 */ /* 0x000fe2000c10153c */
[----:B-1----:R-:W-:Y:S02]  /*acc0*/  PRMT R13, R33, 0x7632, R13 ;  /* 0x00007632210d7816 */ /* 0x002fe4000000000d */
[-C--:B------:R-:W-:Y:S01]  /*acd0*/  LEA.HI.X.SX32 R233, R233, R18.reuse, 0x1, P3 ;  /* 0x00000012e9e97211 */ /* 0x080fe200018f0eff */
[----:B------:R-:W-:Y:S01]  /*ace0*/  STG.E.U16 desc[UR60][R24.64], R34 ;  /* 0x0000002218007986 */ /* 0x000fe2000c10153c */
[----:B--2---:R-:W-:Y:S02]  /*acf0*/  PRMT R15, R34, 0x7632, R15 ;  /* 0x00007632220f7816 */ /* 0x004fe4000000000f */
[-C--:B------:R-:W-:Y:S01]  /*ad00*/  LEA.HI.X.SX32 R235, R235, R18.reuse, 0x1, P4 ;  /* 0x00000012ebeb7211 */ /* 0x080fe200020f0eff */
[----:B------:R-:W-:Y:S01]  /*ad10*/  STG.E.U16 desc[UR60][R26.64], R35 ;  /* 0x000000231a007986 */ /* 0x000fe2000c10153c */
[----:B------:R-:W-:-:S02]  /*ad20*/  LEA.HI.X.SX32 R237, R5, R18, 0x1, P5 ;  /* 0x0000001205ed7211 */ /* 0x000fc400028f0eff */
[-C--:B------:R-:W-:Y:S01]  /*ad30*/  LEA R8, P3, R73, R72.reuse, 0x1 ;  /* 0x0000004849087211 */ /* 0x080fe200078608ff */
[----:B------:R0:W-:Y:S01]  /*ad40*/  STG.E.U16 desc[UR60][R74.64], R11 ;  /* 0x0000000b4a007986 */ /* 0x0001e2000c10153c */
[-C--:B------:R-:W-:Y:S02]  /*ad50*/  LEA R6, P4, R7, R72.reuse, 0x1 ;  /* 0x0000004807067211 */ /* 0x080fe400078808ff */
[-C--:B------:R-:W-:Y:S01]  /*ad60*/  LEA R4, P5, R77, R72.reuse, 0x1 ;  /* 0x000000484d047211 */ /* 0x080fe200078a08ff */
[----:B------:R1:W-:Y:S01]  /*ad70*/  STG.E.U16 desc[UR60][R78.64], R13 ;  /* 0x0000000d4e007986 */ /* 0x0003e2000c10153c */
[----:B------:R-:W-:Y:S02]  /*ad80*/  LEA R72, P6, R81, R72, 0x1 ;  /* 0x0000004851487211 */ /* 0x000fe400078c08ff */
[----:B------:R-:W-:Y:S01]  /*ad90*/  PRMT R10, R36, 0x7632, R10 ;  /* 0x00007632240a7816 */ /* 0x000fe2000000000a */
[----:B------:R2:W-:Y:S01]  /*ada0*/  STG.E.U16 desc[UR60][R82.64], R15 ;  /* 0x0000000f52007986 */ /* 0x0005e2000c10153c */
[----:B------:R-:W-:-:S02]  /*adb0*/  LEA.HI.X.SX32 R9, R73, R18, 0x1, P3 ;  /* 0x0000001249097211 */ /* 0x000fc400018f0eff */
[----:B------:R-:W-:Y:S01]  /*adc0*/  PRMT R12, R37, 0x7632, R12 ;  /* 0x00007632250c7816 */ /* 0x000fe2000000000c */
[----:B------:R3:W-:Y:S01]  /*add0*/  STG.E.U16 desc[UR60][R84.64], R16 ;  /* 0x0000001054007986 */ /* 0x0007e2000c10153c */
[-C--:B------:R-:W-:Y:S02]  /*ade0*/  LEA.HI.X.SX32 R7, R7, R18.reuse, 0x1, P4 ;  /* 0x0000001207077211 */ /* 0x080fe400020f0eff */
[-C--:B------:R-:W-:Y:S01]  /*adf0*/  LEA.HI.X.SX32 R5, R77, R18.reuse, 0x1, P5 ;  /* 0x000000124d057211 */ /* 0x080fe200028f0eff */
[----:B------:R5:W-:Y:S01]  /*ae00*/  STG.E.U16 desc[UR60][R86.64], R36 ;  /* 0x0000002456007986 */ /* 0x000be2000c10153c */
[----:B------:R-:W-:Y:S02]  /*ae10*/  LEA.HI.X.SX32 R73, R81, R18, 0x1, P6 ;  /* 0x0000001251497211 */ /* 0x000fe400030f0eff */
[----:B------:R-:W-:Y:S01]  /*ae20*/  PRMT R14, R38, 0x7632, R14 ;  /* 0x00007632260e7816 */ /* 0x000fe2000000000e */
[----:B------:R5:W-:Y:S01]  /*ae30*/  STG.E.U16 desc[UR60][R88.64], R37 ;  /* 0x0000002558007986 */ /* 0x000be2000c10153c */
[----:B------:R-:W-:-:S02]  /*ae40*/  PRMT R18, R39, 0x7632, R18 ;  /* 0x0000763227127816 */ /* 0x000fc40000000012 */
[----:B0-----:R-:W-:Y:S01]  /*ae50*/  PRMT R11, R52, 0x7632, R11 ;  /* 0x00007632340b7816 */ /* 0x001fe2000000000b */
[----:B------:R-:W-:Y:S01]  /*ae60*/  STG.E.U16 desc[UR60][R90.64], R38 ;  /* 0x000000265a007986 */ /* 0x000fe2000c10153c */
[----:B-1----:R-:W-:Y:S02]  /*ae70*/  PRMT R13, R53, 0x7632, R13 ;  /* 0x00007632350d7816 */ /* 0x002fe4000000000d */
[----:B--2---:R-:W-:Y:S01]  /*ae80*/  PRMT R15, R54, 0x7632, R15 ;  /* 0x00007632360f7816 */ /* 0x004fe2000000000f */
[----:B------:R-:W-:Y:S01]  /*ae90*/  STG.E.U16 desc[UR60][R92.64], R39 ;  /* 0x000000275c007986 */ /* 0x000fe2000c10153c */
[----:B---3--:R-:W-:Y:S02]  /*aea0*/  PRMT R16, R55, 0x7632, R16 ;  /* 0x0000763237107816 */ /* 0x008fe40000000010 */
[----:B----4-:R-:W-:Y:S01]  /*aeb0*/  PRMT R74, R43, 0x7632, R74 ;  /* 0x000076322b4a7816 */ /* 0x010fe2000000004a */
[----:B------:R0:W-:Y:S01]  /*aec0*/  STG.E.U16 desc[UR60][R94.64], R10 ;  /* 0x0000000a5e007986 */ /* 0x0001e2000c10153c */
[----:B-----5:R-:W-:-:S02]  /*aed0*/  PRMT R79, R56, 0x7632, R79 ;  /* 0x00007632384f7816 */ /* 0x020fc4000000004f */
[----:B------:R-:W-:Y:S01]  /*aee0*/  PRMT R81, R58, 0x7632, R81 ;  /* 0x000076323a517816 */ /* 0x000fe20000000051 */
[----:B------:R1:W-:Y:S01]  /*aef0*/  STG.E.U16 desc[UR60][R96.64], R12 ;  /* 0x0000000c60007986 */ /* 0x0003e2000c10153c */
[----:B------:R-:W-:Y:S02]  /*af00*/  PRMT R82, R59, 0x7632, R82 ;  /* 0x000076323b527816 */ /* 0x000fe40000000052 */
[----:B------:R-:W-:Y:S01]  /*af10*/  PRMT R87, R68, 0x7632, R87 ;  /* 0x0000763244577816 */ /* 0x000fe20000000057 */
[----:B------:R2:W-:Y:S01]  /*af20*/  STG.E.U16 desc[UR60][R98.64], R14 ;  /* 0x0000000e62007986 */ /* 0x0005e2000c10153c */
[----:B------:R-:W-:Y:S02]  /*af30*/  PRMT R88, R69, 0x7632, R88 ;  /* 0x0000763245587816 */ /* 0x000fe40000000058 */
[----:B------:R-:W-:Y:S01]  /*af40*/  PRMT R89, R70, 0x7632, R89 ;  /* 0x0000763246597816 */ /* 0x000fe20000000059 */
[----:B------:R3:W-:Y:S01]  /*af50*/  STG.E.U16 desc[UR60][R100.64], R18 ;  /* 0x0000001264007986 */ /* 0x0007e2000c10153c */
[----:B0-----:R-:W-:-:S02]  /*af60*/  PRMT R10, R44, 0x7632, R10 ;  /* 0x000076322c0a7816 */ /* 0x001fc4000000000a */
[----:B------:R-:W-:Y:S01]  /*af70*/  PRMT R90, R71, 0x7632, R90 ;  /* 0x00007632475a7816 */ /* 0x000fe2000000005a */
[----:B------:R0:W-:Y:S01]  /*af80*/  STG.E.U16 desc[UR60][R102.64], R52 ;  /* 0x0000003466007986 */ /* 0x0001e2000c10153c */
[----:B-1----:R-:W-:Y:S02]  /*af90*/  PRMT R12, R45, 0x7632, R12 ;  /* 0x000076322d0c7816 */ /* 0x002fe4000000000c */
[----:B------:R-:W-:Y:S01]  /*afa0*/  PRMT R95, R60, 0x7632, R95 ;  /* 0x000076323c5f7816 */ /* 0x000fe2000000005f */
[----:B------:R1:W-:Y:S01]  /*afb0*/  STG.E.U16 desc[UR60][R104.64], R53 ;  /* 0x0000003568007986 */ /* 0x0003e2000c10153c */
[----:B--2---:R-:W-:Y:S02]  /*afc0*/  PRMT R14, R46, 0x7632, R14 ;  /* 0x000076322e0e7816 */ /* 0x004fe4000000000e */
[----:B------:R-:W-:Y:S01]  /*afd0*/  PRMT R96, R61, 0x7632, R96 ;  /* 0x000076323d607816 */ /* 0x000fe20000000060 */
[----:B------:R2:W-:Y:S01]  /*afe0*/  STG.E.U16 desc[UR60][R106.64], R54 ;  /* 0x000000366a007986 */ /* 0x0005e2000c10153c */
[----:B---3--:R-:W-:-:S02]  /*aff0*/  PRMT R18, R47, 0x7632, R18 ;  /* 0x000076322f127816 */ /* 0x008fc40000000012 */
[----:B------:R-:W-:Y:S01]  /*b000*/  PRMT R97, R62, 0x7632, R97 ;  /* 0x000076323e617816 */ /* 0x000fe20000000061 */
[----:B------:R-:W-:Y:S01]  /*b010*/  STG.E.U16 desc[UR60][R108.64], R55 ;  /* 0x000000376c007986 */ /* 0x000fe2000c10153c */
[----:B------:R-:W-:Y:S02]  /*b020*/  PRMT R98, R63, 0x7632, R98 ;  /* 0x000076323f627816 */ /* 0x000fe40000000062 */
[----:B0-----:R-:W-:Y:S01]  /*b030*/  PRMT R103, R48, 0x7632, R103 ;  /* 0x0000763230677816 */ /* 0x001fe20000000067 */
[----:B------:R0:W-:Y:S01]  /*b040*/  STG.E.U16 desc[UR60][R110.64], R11 ;  /* 0x0000000b6e007986 */ /* 0x0001e2000c10153c */
[----:B-1----:R-:W-:Y:S02]  /*b050*/  PRMT R104, R49, 0x7632, R104 ;  /* 0x0000763231687816 */ /* 0x002fe40000000068 */
[----:B------:R-:W-:Y:S01]  /*b060*/  PRMT R105, R50, 0x7632, R105 ;  /* 0x0000763232697816 */ /* 0x000fe20000000069 */
[----:B------:R1:W-:Y:S01]  /*b070*/  STG.E.U16 desc[UR60][R112.64], R13 ;  /* 0x0000000d70007986 */ /* 0x0003e2000c10153c */
[----:B--2---:R-:W-:-:S03]  /*b080*/  PRMT R106, R51, 0x7632, R106 ;  /* 0x00007632336a7816 */ /* 0x004fc6000000006a */
[----:B------:R2:W-:Y:S04]  /*b090*/  STG.E.U16 desc[UR60][R114.64], R15 ;  /* 0x0000000f72007986 */ /* 0x0005e8000c10153c */
[----:B------:R3:W-:Y:S01]  /*b0a0*/  STG.E.U16 desc[UR60][R116.64], R16 ;  /* 0x0000001074007986 */ /* 0x0007e2000c10153c */
[----:B0-----:R-:W-:Y:S02]  /*b0b0*/  PRMT R11, R40, 0x7632, R11 ;  /* 0x00007632280b7816 */ /* 0x001fe4000000000b */
[----:B------:R-:W-:Y:S01]  /*b0c0*/  PRMT R111, R64, 0x7632, R111 ;  /* 0x00007632406f7816 */ /* 0x000fe2000000006f */
[----:B------:R-:W-:Y:S01]  /*b0d0*/  STG.E.U16 desc[UR60][R118.64], R44 ;  /* 0x0000002c76007986 */ /* 0x000fe2000c10153c */
[----:B-1----:R-:W-:Y:S02]  /*b0e0*/  PRMT R13, R41, 0x7632, R13 ;  /* 0x00007632290d7816 */ /* 0x002fe4000000000d */
[----:B------:R-:W-:Y:S01]  /*b0f0*/  PRMT R112, R65, 0x7632, R112 ;  /* 0x0000763241707816 */ /* 0x000fe20000000070 */
[----:B------:R-:W-:Y:S01]  /*b100*/  STG.E.U16 desc[UR60][R120.64], R45 ;  /* 0x0000002d78007986 */ /* 0x000fe2000c10153c */
[----:B--2---:R-:W-:-:S02]  /*b110*/  PRMT R15, R42, 0x7632, R15 ;  /* 0x000076322a0f7816 */ /* 0x004fc4000000000f */
[----:B------:R-:W-:Y:S01]  /*b120*/  PRMT R113, R66, 0x7632, R113 ;  /* 0x0000763242717816 */ /* 0x000fe20000000071 */
[----:B------:R-:W-:Y:S01]  /*b130*/  STG.E.U16 desc[UR60][R122.64], R46 ;  /* 0x0000002e7a007986 */ /* 0x000fe2000c10153c */
[----:B------:R-:W-:Y:S01]  /*b140*/  PRMT R114, R67, 0x7632, R114 ;  /* 0x0000763243727816 */ /* 0x000fe20000000072 */
[----:B---3--:R-:W-:Y:S02]  /*b150*/  FFMA R16, R76, 0.69314718246459960938, R19 ;  /* 0x3f3172184c107823 */ /* 0x008fe40000000013 */
[----:B------:R-:W-:Y:S04]  /*b160*/  STG.E.U16 desc[UR60][R124.64], R47 ;  /* 0x0000002f7c007986 */ /* 0x000fe8000c10153c */
[----:B------:R0:W-:Y:S04]  /*b170*/  STG.E.U16 desc[UR60][R126.64], R10 ;  /* 0x0000000a7e007986 */ /* 0x0001e8000c10153c */
[----:B------:R-:W-:Y:S04]  /*b180*/  STG.E.U16 desc[UR60][R128.64], R12 ;  /* 0x0000000c80007986 */ /* 0x000fe8000c10153c */
[----:B------:R-:W-:Y:S04]  /*b190*/  STG.E.U16 desc[UR60][R130.64], R14 ;  /* 0x0000000e82007986 */ /* 0x000fe8000c10153c */
[----:B------:R-:W-:Y:S01]  /*b1a0*/  STG.E.U16 desc[UR60][R132.64], R18 ;  /* 0x0000001284007986 */ /* 0x000fe2000c10153c */
[----:B0-----:R-:W-:-:S03]  /*b1b0*/  PRMT R10, R57, 0x7632, R10 ;  /* 0x00007632390a7816 */ /* 0x001fc6000000000a */
[----:B------:R-:W-:Y:S04]  /*b1c0*/  STG.E.U16 desc[UR60][R134.64], R40 ;  /* 0x0000002886007986 */ /* 0x000fe8000c10153c */
[----:B------:R-:W-:Y:S04]  /*b1d0*/  STG.E.U16 desc[UR60][R136.64], R41 ;  /* 0x0000002988007986 */ /* 0x000fe8000c10153c */
[----:B------:R-:W-:Y:S04]  /*b1e0*/  STG.E.U16 desc[UR60][R138.64], R42 ;  /* 0x0000002a8a007986 */ /* 0x000fe8000c10153c */
[----:B------:R-:W-:Y:S04]  /*b1f0*/  STG.E.U16 desc[UR60][R140.64], R43 ;  /* 0x0000002b8c007986 */ /* 0x000fe8000c10153c */
[----:B------:R-:W-:Y:S04]  /*b200*/  STG.E.U16 desc[UR60][R142.64], R11 ;  /* 0x0000000b8e007986 */ /* 0x000fe8000c10153c */
[----:B------:R-:W-:Y:S04]  /*b210*/  STG.E.U16 desc[UR60][R144.64], R13 ;  /* 0x0000000d90007986 */ /* 0x000fe8000c10153c */
[----:B------:R-:W-:Y:S04]  /*b220*/  STG.E.U16 desc[UR60][R146.64], R15 ;  /* 0x0000000f92007986 */ /* 0x000fe8000c10153c */
[----:B------:R-:W-:Y:S04]  /*b230*/  STG.E.U16 desc[UR60][R148.64], R74 ;  /* 0x0000004a94007986 */ /* 0x000fe8000c10153c */
[----:B------:R0:W1:Y:S04]  /*b240*/  LDS.128 R12, [R0] ;  /* 0x00000000000c7984 */ /* 0x0000680000000c00 */
[----:B------:R-:W-:Y:S04]  /*b250*/  STG.E.U16 desc[UR60][R150.64], R56 ;  /* 0x0000003896007986 */ /* 0x000fe8000c10153c */
[----:B------:R-:W-:Y:S01]  /*b260*/  STG.E.U16 desc[UR60][R152.64], R57 ;  /* 0x0000003998007986 */ /* 0x000fe2000c10153c */
[----:B0-----:R-:W0:Y:S03]  /*b270*/  LDC R0, c[0x0][0x27c] ;  /* 0x00009f00ff007b82 */ /* 0x001e260000000800 */
[----:B------:R-:W-:Y:S04]  /*b280*/  STG.E.U16 desc[UR60][R154.64], R58 ;  /* 0x0000003a9a007986 */ /* 0x000fe8000c10153c */
[----:B------:R-:W-:Y:S04]  /*b290*/  STG.E.U16 desc[UR60][R156.64], R59 ;  /* 0x0000003b9c007986 */ /* 0x000fe8000c10153c */
[----:B------:R-:W-:Y:S04]  /*b2a0*/  STG.E.U16 desc[UR60][R158.64], R79 ;  /* 0x0000004f9e007986 */ /* 0x000fe8000c10153c */
[----:B------:R1:W-:Y:S04]  /*b2b0*/  STG.E.U16 desc[UR60][R160.64], R10 ;  /* 0x0000000aa0007986 */ /* 0x0003e8000c10153c */
[----:B------:R2:W-:Y:S04]  /*b2c0*/  STG.E.U16 desc[UR60][R162.64], R81 ;  /* 0x00000051a2007986 */ /* 0x0005e8000c10153c */
[----:B------:R2:W-:Y:S04]  /*b2d0*/  STG.E.U16 desc[UR60][R164.64], R82 ;  /* 0x00000052a4007986 */ /* 0x0005e8000c10153c */
[----:B------:R2:W-:Y:S04]  /*b2e0*/  STG.E.U16 desc[UR60][R166.64], R68 ;  /* 0x00000044a6007986 */ /* 0x0005e8000c10153c */
[----:B------:R2:W-:Y:S01]  /*b2f0*/  STG.E.U16 desc[UR60][R168.64], R69 ;  /* 0x00000045a8007986 */ /* 0x0005e2000c10153c */
[----:B-1----:R-:W-:-:S02]  /*b300*/  PRMT R10, R12, 0x7632, R10 ;  /* 0x000076320c0a7816 */ /* 0x002fc4000000000a */
[----:B------:R-:W-:Y:S01]  /*b310*/  PRMT R11, R13, 0x7632, R11 ;  /* 0x000076320d0b7816 */ /* 0x000fe2000000000b */
[----:B------:R2:W-:Y:S01]  /*b320*/  STG.E.U16 desc[UR60][R170.64], R70 ;  /* 0x00000046aa007986 */ /* 0x0005e2000c10153c */
[----:B------:R-:W-:Y:S02]  /*b330*/  PRMT R18, R14, 0x7632, R18 ;  /* 0x000076320e127816 */ /* 0x000fe40000000012 */
[----:B------:R-:W-:Y:S01]  /*b340*/  PRMT R36, R15, 0x7632, R36 ;  /* 0x000076320f247816 */ /* 0x000fe20000000024 */
[----:B------:R2:W-:Y:S04]  /*b350*/  STG.E.U16 desc[UR60][R172.64], R71 ;  /* 0x00000047ac007986 */ /* 0x0005e8000c10153c */
        /* <DEDUP_REMOVED lines=35> */
[----:B------:R2:W-:Y:S01]  /*b590*/  STG.E.U16 desc[UR60][R72.64], R36 ;  /* 0x0000002448007986 */ /* 0x0005e2000c10153c */
[----:B------:R-:W-:Y:S06]  /*b5a0*/  BAR.SYNC.DEFER_BLOCKING 0x0 ;  /* 0x0000000000007b1d */ /* 0x000fec0000010000 */
[----:B------:R2:W-:Y:S02]  /*b5b0*/  STS.64 [R2], R16 ;  /* 0x0000001002007388 */ /* 0x0005e40000000a00 */
[----:B------:R-:W-:Y:S06]  /*b5c0*/  BAR.SYNC.DEFER_BLOCKING 0x0 ;  /* 0x0000000000007b1d */ /* 0x000fec0000010000 */
[----:B0-----:R-:W-:Y:S05]  /*b5d0*/  @P0 EXIT ;  /* 0x000000000000094d */ /* 0x001fea0003800000 */
[----:B------:R-:W0:Y:S01]  /*b5e0*/  LDS R3, [R3] ;  /* 0x0000000003037984 */ /* 0x000e220000000800 */
[----:B--2---:R-:W1:Y:S01]  /*b5f0*/  LDC.64 R6, c[0x0][0x230] ;  /* 0x00008c00ff067b82 */ /* 0x004e620000000a00 */
[----:B------:R-:W-:Y:S02]  /*b600*/  IMAD R0, R240, R0, RZ ;  /* 0x00000000f0007224 */ /* 0x000fe400078e02ff */
[----:B------:R-:W-:Y:S02]  /*b610*/  IMAD.SHL.U32 R4, R238, 0x4, RZ ;  /* 0x00000004ee047824 */ /* 0x000fe400078e00ff */
[C---:B------:R-:W-:Y:S02]  /*b620*/  IMAD.SHL.U32 R5, R0.reuse, 0x4, RZ ;  /* 0x0000000400057824 */ /* 0x040fe400078e00ff */
[----:B------:R-:W-:-:S04]  /*b630*/  IMAD.HI R0, R0, 0x4, RZ ;  /* 0x0000000400007827 */ /* 0x000fc800078e02ff */
[----:B------:R-:W-:Y:S01]  /*b640*/  IMAD.HI R2, R238, 0x4, RZ ;  /* 0x00000004ee027827 */ /* 0x000fe200078e02ff */
[----:B-1----:R-:W-:-:S04]  /*b650*/  IADD3 R4, P0, P1, R4, R6, R5 ;  /* 0x0000000604047210 */ /* 0x002fc8000791e005 */
[----:B------:R-:W-:-:S05]  /*b660*/  IADD3.X R5, R2, R7, R0, P0, P1 ;  /* 0x0000000702057210 */ /* 0x000fca00007e2400 */
[----:B0-----:R-:W-:Y:S01]  /*b670*/  STG.E desc[UR60][R4.64], R3 ;  /* 0x0000000304007986 */ /* 0x001fe2000c10193c */
[----:B------:R-:W-:Y:S05]  /*b680*/  EXIT ;  /* 0x000000000000794d */ /* 0x000fea0003800000 */
.L_x_2:
[----:B------:R-:W-:-:S00]  /*b690*/  BRA `(.L_x_2) ;  /* 0xfffffffc00fc7947 */ /* 0x000fc0000383ffff */
[----:B------:R-:W-:-:S00]  /*b6a0*/  NOP ;  /* 0x0000000000007918 */ /* 0x000fc00000000000 */
        /* <DEDUP_REMOVED lines=13> */
.L_x_3:


//--------------------- .nv.global.init           --------------------------
	.section	.nv.global.init,"aw",@progbits
.nv.global.init:
	.type		_$_str,@object
	.size		_$_str,(.L_0 - _$_str)
_$_str:
        /*0000*/ 	.byte	0x5f, 0x5f, 0x43, 0x55, 0x44, 0x41, 0x5f, 0x46, 0x54, 0x5a, 0x00
.L_0:


//--------------------- .nv.shared.attn_fwd       --------------------------
	.section	.nv.shared.attn_fwd,"aw",@nobits
	.sectionflags	@""
	.align	16
	.zero		1024


//--------------------- .nv.shared.reserved.0     --------------------------
	.section	.nv.shared.reserved.0,"aw",@nobits
	.weak		__nv_reservedSMEM_offset_0_alias
	.size		__nv_reservedSMEM_offset_0_alias, 0, 0
	.other		__nv_reservedSMEM_offset_0_alias,@"STO_CUDA_RESERVED_SHARED STV_DEFAULT"
__nv_reservedSMEM_offset_0_alias:
	.zero		0


//--------------------- .nv.constant0.attn_fwd    --------------------------
	.section	.nv.constant0.attn_fwd,"a",@progbits
	.sectionflags	@""
	.align	4
.nv.constant0.attn_fwd:
	.zero		664


//--------------------- SYMBOLS --------------------------

	.type		.nv.reservedSmem.offset0,@object
	.size		.nv.reservedSmem.offset0,0x4
